	.target	sm_90a

	.elftype	@"ET_EXEC"


//--------------------- .note.nv.tkinfo           --------------------------
	.section	.note.nv.tkinfo,"",@"SHT_NOTE"
	.sectionflags	@"SHF_NOTE_NV_TKINFO"
	.tkinfo
        /*0018*/ 	.word	0x00000002
        /*0030*/ 	.string	""
        /*0030*/ 	.string	"ptxas"
        /*0030*/ 	.string	"Cuda compilation tools, release 13.0, V13.0.88"
        /*0030*/ 	.string	"Build cuda_13.0.r13.0/compiler.36424714_0"
        /*0030*/ 	.string	"-arch sm_90a -m 64 "



//--------------------- .note.nv.cuinfo           --------------------------
	.section	.note.nv.cuinfo,"",@"SHT_NOTE"
	.sectionflags	@"SHF_NOTE_NV_CUINFO"
        /*0018*/ 	.short	0x0002
        /*001a*/ 	.short	0x005a
        /*001c*/ 	.short	0x0082
	.zero		2


//--------------------- .nv.info                  --------------------------
	.section	.nv.info,"",@"SHT_CUDA_INFO"
	.align	4


	//----- nvinfo : EIATTR_REGCOUNT
	.align		4
        /*0000*/ 	.byte	0x04, 0x2f
        /*0002*/ 	.short	(.L_15 - .L_14)
	.align		4
.L_14:
        /*0004*/ 	.word	index@(_ZN7cutlass13device_kernelINS_4gemm6kernel13GemmUniversalIN4cute5tupleIJiiiiEEENS1_10collective13CollectiveMmaINS1_34MainloopSm90TmaGmmaWarpSpecializedILi2ENS5_IJNS4_1CILi1EEENSA_ILi8EEESB_EEENS1_35KernelTmaWarpSpecializedCooperativeEEENS5_IJNSA_ILi256EEENSA_ILi64EEENSA_ILi128EEEEEENS_10bfloat16_tENS5_IJlSB_lEEESK_SL_NS4_8TiledMMAINS4_8MMA_AtomIJNS4_4SM904GMMA27MMA_64x64x16_F32BF16BF16_SSILNSP_5MajorE0ELSR_0ELNSP_7ScaleInE1ELSS_1EEEEEENS4_6LayoutINS5_IJNSA_ILi2EEESB_SB_EEENS5_IJSB_NSA_ILi0EEESY_EEEEENS5_IJNS4_10UnderscoreES11_S11_EEEEENS4_23SM90_TMA_LOAD_MULTICASTENS4_14ComposedLayoutINS4_7SwizzleILi3ELi4ELi3EEENS4_18smem_ptr_flag_bitsILi16EEENSV_INS5_IJSC_SH_EEENS5_IJSH_SB_EEEEEEEvNS4_8identityENS4_13SM90_TMA_LOADES1D_vS1E_EENS_8epilogue10collective6detail29Sm90TmaWarpSpecializedAdapterINS1I_15DefaultEpilogueISK_SL_SL_NS1H_6thread17LinearCombinationISK_Li1EffLNS1M_9ScaleType4KindE0ELNS_15FloatRoundStyleE2ESK_EENS1_15EpilogueDefaultEEEEEvvEEEEvNT_6ParamsE)
        /*0008*/ 	.word	0x000000a8


	//----- nvinfo : EIATTR_FRAME_SIZE
	.align		4
.L_15:
        /*000c*/ 	.byte	0x04, 0x11
        /*000e*/ 	.short	(.L_17 - .L_16)
	.align		4
.L_16:
        /*0010*/ 	.word	index@(_ZN7cutlass13device_kernelINS_4gemm6kernel13GemmUniversalIN4cute5tupleIJiiiiEEENS1_10collective13CollectiveMmaINS1_34MainloopSm90TmaGmmaWarpSpecializedILi2ENS5_IJNS4_1CILi1EEENSA_ILi8EEESB_EEENS1_35KernelTmaWarpSpecializedCooperativeEEENS5_IJNSA_ILi256EEENSA_ILi64EEENSA_ILi128EEEEEENS_10bfloat16_tENS5_IJlSB_lEEESK_SL_NS4_8TiledMMAINS4_8MMA_AtomIJNS4_4SM904GMMA27MMA_64x64x16_F32BF16BF16_SSILNSP_5MajorE0ELSR_0ELNSP_7ScaleInE1ELSS_1EEEEEENS4_6LayoutINS5_IJNSA_ILi2EEESB_SB_EEENS5_IJSB_NSA_ILi0EEESY_EEEEENS5_IJNS4_10UnderscoreES11_S11_EEEEENS4_23SM90_TMA_LOAD_MULTICASTENS4_14ComposedLayoutINS4_7SwizzleILi3ELi4ELi3EEENS4_18smem_ptr_flag_bitsILi16EEENSV_INS5_IJSC_SH_EEENS5_IJSH_SB_EEEEEEEvNS4_8identityENS4_13SM90_TMA_LOADES1D_vS1E_EENS_8epilogue10collective6detail29Sm90TmaWarpSpecializedAdapterINS1I_15DefaultEpilogueISK_SL_SL_NS1H_6thread17LinearCombinationISK_Li1EffLNS1M_9ScaleType4KindE0ELNS_15FloatRoundStyleE2ESK_EENS1_15EpilogueDefaultEEEEEvvEEEEvNT_6ParamsE)
        /*0014*/ 	.word	0x00000000


	//----- nvinfo : EIATTR_MIN_STACK_SIZE
	.align		4
.L_17:
        /*0018*/ 	.byte	0x04, 0x12
        /*001a*/ 	.short	(.L_19 - .L_18)
	.align		4
.L_18:
        /*001c*/ 	.word	index@(_ZN7cutlass13device_kernelINS_4gemm6kernel13GemmUniversalIN4cute5tupleIJiiiiEEENS1_10collective13CollectiveMmaINS1_34MainloopSm90TmaGmmaWarpSpecializedILi2ENS5_IJNS4_1CILi1EEENSA_ILi8EEESB_EEENS1_35KernelTmaWarpSpecializedCooperativeEEENS5_IJNSA_ILi256EEENSA_ILi64EEENSA_ILi128EEEEEENS_10bfloat16_tENS5_IJlSB_lEEESK_SL_NS4_8TiledMMAINS4_8MMA_AtomIJNS4_4SM904GMMA27MMA_64x64x16_F32BF16BF16_SSILNSP_5MajorE0ELSR_0ELNSP_7ScaleInE1ELSS_1EEEEEENS4_6LayoutINS5_IJNSA_ILi2EEESB_SB_EEENS5_IJSB_NSA_ILi0EEESY_EEEEENS5_IJNS4_10UnderscoreES11_S11_EEEEENS4_23SM90_TMA_LOAD_MULTICASTENS4_14ComposedLayoutINS4_7SwizzleILi3ELi4ELi3EEENS4_18smem_ptr_flag_bitsILi16EEENSV_INS5_IJSC_SH_EEENS5_IJSH_SB_EEEEEEEvNS4_8identityENS4_13SM90_TMA_LOADES1D_vS1E_EENS_8epilogue10collective6detail29Sm90TmaWarpSpecializedAdapterINS1I_15DefaultEpilogueISK_SL_SL_NS1H_6thread17LinearCombinationISK_Li1EffLNS1M_9ScaleType4KindE0ELNS_15FloatRoundStyleE2ESK_EENS1_15EpilogueDefaultEEEEEvvEEEEvNT_6ParamsE)
        /*0020*/ 	.word	0x00000000
.L_19:


//--------------------- .nv.compat                --------------------------
	.section	.nv.compat,"",@"SHT_CUDA_COMPAT_INFO"
	.align	4
        /*0000*/ 	.byte	0x02, 0x09, 0x01, 0x00, 0x02, 0x02, 0x04, 0x00, 0x02, 0x05, 0x05, 0x00, 0x03, 0x07, 0x01, 0x01
        /*0010*/ 	.byte	0x02, 0x03, 0x01, 0x00, 0x02, 0x06, 0x01, 0x00, 0x04, 0x0b, 0x08, 0x00, 0x00, 0x00, 0x00, 0x00
        /*0020*/ 	.byte	0x00, 0x00, 0x00, 0x00


//--------------------- .nv.info._ZN7cutlass13device_kernelINS_4gemm6kernel13GemmUniversalIN4cute5tupleIJiiiiEEENS1_10collective13CollectiveMmaINS1_34MainloopSm90TmaGmmaWarpSpecializedILi2ENS5_IJNS4_1CILi1EEENSA_ILi8EEESB_EEENS1_35KernelTmaWarpSpecializedCooperativeEEENS5_IJNSA_ILi256EEENSA_ILi64EEENSA_ILi128EEEEEENS_10bfloat16_tENS5_IJlSB_lEEESK_SL_NS4_8TiledMMAINS4_8MMA_AtomIJNS4_4SM904GMMA27MMA_64x64x16_F32BF16BF16_SSILNSP_5MajorE0ELSR_0ELNSP_7ScaleInE1ELSS_1EEEEEENS4_6LayoutINS5_IJNSA_ILi2EEESB_SB_EEENS5_IJSB_NSA_ILi0EEESY_EEEEENS5_IJNS4_10UnderscoreES11_S11_EEEEENS4_23SM90_TMA_LOAD_MULTICASTENS4_14ComposedLayoutINS4_7SwizzleILi3ELi4ELi3EEENS4_18smem_ptr_flag_bitsILi16EEENSV_INS5_IJSC_SH_EEENS5_IJSH_SB_EEEEEEEvNS4_8identityENS4_13SM90_TMA_LOADES1D_vS1E_EENS_8epilogue10collective6detail29Sm90TmaWarpSpecializedAdapterINS1I_15DefaultEpilogueISK_SL_SL_NS1H_6thread17LinearCombinationISK_Li1EffLNS1M_9ScaleType4KindE0ELNS_15FloatRoundStyleE2ESK_EENS1_15EpilogueDefaultEEEEEvvEEEEvNT_6ParamsE --------------------------
	.section	.nv.info._ZN7cutlass13device_kernelINS_4gemm6kernel13GemmUniversalIN4cute5tupleIJiiiiEEENS1_10collective13CollectiveMmaINS1_34MainloopSm90TmaGmmaWarpSpecializedILi2ENS5_IJNS4_1CILi1EEENSA_ILi8EEESB_EEENS1_35KernelTmaWarpSpecializedCooperativeEEENS5_IJNSA_ILi256EEENSA_ILi64EEENSA_ILi128EEEEEENS_10bfloat16_tENS5_IJlSB_lEEESK_SL_NS4_8TiledMMAINS4_8MMA_AtomIJNS4_4SM904GMMA27MMA_64x64x16_F32BF16BF16_SSILNSP_5MajorE0ELSR_0ELNSP_7ScaleInE1ELSS_1EEEEEENS4_6LayoutINS5_IJNSA_ILi2EEESB_SB_EEENS5_IJSB_NSA_ILi0EEESY_EEEEENS5_IJNS4_10UnderscoreES11_S11_EEEEENS4_23SM90_TMA_LOAD_MULTICASTENS4_14ComposedLayoutINS4_7SwizzleILi3ELi4ELi3EEENS4_18smem_ptr_flag_bitsILi16EEENSV_INS5_IJSC_SH_EEENS5_IJSH_SB_EEEEEEEvNS4_8identityENS4_13SM90_TMA_LOADES1D_vS1E_EENS_8epilogue10collective6detail29Sm90TmaWarpSpecializedAdapterINS1I_15DefaultEpilogueISK_SL_SL_NS1H_6thread17LinearCombinationISK_Li1EffLNS1M_9ScaleType4KindE0ELNS_15FloatRoundStyleE2ESK_EENS1_15EpilogueDefaultEEEEEvvEEEEvNT_6ParamsE,"",@"SHT_CUDA_INFO"
	.sectionflags	@""
	.align	4


	//----- nvinfo : EIATTR_CUDA_API_VERSION
	.align		4
        /*0000*/ 	.byte	0x04, 0x37
        /*0002*/ 	.short	(.L_21 - .L_20)
.L_20:
        /*0004*/ 	.word	0x00000082


	//----- nvinfo : EIATTR_KPARAM_INFO
	.align		4
.L_21:
        /*0008*/ 	.byte	0x04, 0x17
        /*000a*/ 	.short	(.L_23 - .L_22)
.L_22:
        /*000c*/ 	.word	0x00000000
        /*0010*/ 	.short	0x0000
        /*0012*/ 	.short	0x0070
        /*0014*/ 	.byte	0x00, 0xf0, 0x01, 0x10


	//----- nvinfo : EIATTR_SPARSE_MMA_MASK
	.align		4
.L_23:
        /*0018*/ 	.byte	0x03, 0x50
        /*001a*/ 	.short	0x0000


	//----- nvinfo : EIATTR_MAXREG_COUNT
	.align		4
        /*001c*/ 	.byte	0x03, 0x1b
        /*001e*/ 	.short	0x00a8


	//----- nvinfo : EIATTR_NUM_BARRIERS
	.align		4
        /*0020*/ 	.byte	0x02, 0x4c
        /*0022*/ 	.byte	0x01
	.zero		1


	//----- nvinfo : EIATTR_EXTERNS
	.align		4
        /*0024*/ 	.byte	0x04, 0x0f
        /*0026*/ 	.short	(.L_25 - .L_24)


	//   ....[0]....
	.align		4
.L_24:
        /*0028*/ 	.word	index@(__assertfail)


	//----- nvinfo : EIATTR_MERCURY_ISA_VERSION
	.align		4
.L_25:
        /*002c*/ 	.byte	0x03, 0x5f
        /*002e*/ 	.short	0x0101


	//----- nvinfo : EIATTR_INT_WARP_WIDE_INSTR_OFFSETS
	.align		4
        /*0030*/ 	.byte	0x04, 0x31
        /*0032*/ 	.short	(.L_27 - .L_26)


	//   ....[0]....
.L_26:
        /*0034*/ 	.word	0x00000440


	//   ....[1]....
        /*0038*/ 	.word	0x00000460


	//   ....[2]....
        /*003c*/ 	.word	0x000005f0


	//   ....[3]....
        /*0040*/ 	.word	0x00002820


	//----- nvinfo : EIATTR_COOP_GROUP_MASK_REGIDS
	.align		4
.L_27:
        /*0044*/ 	.byte	0x04, 0x29
        /*0046*/ 	.short	(.L_29 - .L_28)


	//   ....[0]....
.L_28:
        /*0048*/ 	.word	0xffffffff


	//   ....[1]....
        /*004c*/ 	.word	0xffffffff


	//   ....[2]....
        /*0050*/ 	.word	0xffffffff


	//   ....[3]....
        /*0054*/ 	.word	0xffffffff


	//   ....[4]....
        /*0058*/ 	.word	0xffffffff


	//   ....[5]....
        /*005c*/ 	.word	0xffffffff


	//----- nvinfo : EIATTR_COOP_GROUP_INSTR_OFFSETS
	.align		4
.L_29:
        /*0060*/ 	.byte	0x04, 0x28
        /*0062*/ 	.short	(.L_31 - .L_30)


	//   ....[0]....
.L_30:
        /*0064*/ 	.word	0x00000060


	//   ....[1]....
        /*0068*/ 	.word	0x00000070


	//   ....[2]....
        /*006c*/ 	.word	0x00000130


	//   ....[3]....
        /*0070*/ 	.word	0x00000280


	//   ....[4]....
        /*0074*/ 	.word	0x00000750


	//   ....[5]....
        /*0078*/ 	.word	0x00001410


	//----- nvinfo : EIATTR_REG_RECONFIG
	.align		4
.L_31:
        /*007c*/ 	.byte	0x01, 0x54
	.zero		2


	//----- nvinfo : EIATTR_SYSCALL_OFFSETS
	.align		4
        /*0080*/ 	.byte	0x04, 0x46
        /*0082*/ 	.short	(.L_33 - .L_32)


	//   ....[0]....
.L_32:
        /*0084*/ 	.word	0x00001600


	//----- nvinfo : EIATTR_MBARRIER_INSTR_OFFSETS
	.align		4
.L_33:
        /*0088*/ 	.byte	0x04, 0x39
        /*008a*/ 	.short	(.L_35 - .L_34)


	//   ....[0]....
.L_34:
        /*008c*/ 	.word	0x00000230
        /*0090*/ 	.word	0x000000ff
        /*0094*/ 	.word	0x00000000
        /*0098*/ 	.short	0x0100
        /*009a*/ 	.byte	0x08
	.zero		1


	//   ....[1]....
        /*009c*/ 	.word	0x00000240
        /*00a0*/ 	.word	0x000000ff
        /*00a4*/ 	.word	0x00000010
        /*00a8*/ 	.short	0x0100
        /*00aa*/ 	.byte	0x08
	.zero		1


	//   ....[2]....
        /*00ac*/ 	.word	0x00000250
        /*00b0*/ 	.word	0x000000ff
        /*00b4*/ 	.word	0x00000008
        /*00b8*/ 	.short	0x0100
        /*00ba*/ 	.byte	0x08
	.zero		1


	//   ....[3]....
        /*00bc*/ 	.word	0x00000260
        /*00c0*/ 	.word	0x000000ff
        /*00c4*/ 	.word	0x00000018
        /*00c8*/ 	.short	0x0100
        /*00ca*/ 	.byte	0x08
	.zero		1


	//   ....[4]....
        /*00cc*/ 	.word	0x00000680
        /*00d0*/ 	.word	0x000000ff
        /*00d4*/ 	.word	0x00000030
        /*00d8*/ 	.short	0x0100
        /*00da*/ 	.byte	0x06
	.zero		1


	//   ....[5]....
        /*00dc*/ 	.word	0x00000700
        /*00e0*/ 	.word	0x000000ff
        /*00e4*/ 	.word	0x00000038
        /*00e8*/ 	.short	0x0100
        /*00ea*/ 	.byte	0x06
	.zero		1


	//   ....[6]....
        /*00ec*/ 	.word	0x000016c0
        /*00f0*/ 	.word	0x00000003
        /*00f4*/ 	.word	0x00000000
        /*00f8*/ 	.short	0x010a
        /*00fa*/ 	.byte	0x3f
	.zero		1


	//   ....[7]....
        /*00fc*/ 	.word	0x00001720
        /*0100*/ 	.word	0x00000003
        /*0104*/ 	.word	0x00000000
        /*0108*/ 	.short	0x010a
        /*010a*/ 	.byte	0x3f
	.zero		1


	//   ....[8]....
        /*010c*/ 	.word	0x00001f70
        /*0110*/ 	.word	0x00000005
        /*0114*/ 	.word	0x00000000
        /*0118*/ 	.short	0x010a
        /*011a*/ 	.byte	0x3f
	.zero		1


	//   ....[9]....
        /*011c*/ 	.word	0x00001fb0
        /*0120*/ 	.word	0x00000005
        /*0124*/ 	.word	0x00000000
        /*0128*/ 	.short	0x010a
        /*012a*/ 	.byte	0x3f
	.zero		1


	//   ....[10]....
        /*012c*/ 	.word	0x000026d0
        /*0130*/ 	.word	0x00000004
        /*0134*/ 	.word	0x00000000
        /*0138*/ 	.short	0x0101
        /*013a*/ 	.byte	0x3f
	.zero		1


	//   ....[11]....
        /*013c*/ 	.word	0x00002890
        /*0140*/ 	.word	0x00000000
        /*0144*/ 	.word	0x00000000
        /*0148*/ 	.short	0x0101
        /*014a*/ 	.byte	0x3f
	.zero		1


	//   ....[12]....
        /*014c*/ 	.word	0x00008320
        /*0150*/ 	.word	0x00000014
        /*0154*/ 	.word	0x00000010
        /*0158*/ 	.short	0x010a
        /*015a*/ 	.byte	0x3f
	.zero		1


	//   ....[13]....
        /*015c*/ 	.word	0x000087a0
        /*0160*/ 	.word	0x00000006
        /*0164*/ 	.word	0x00000038
        /*0168*/ 	.short	0x0101
        /*016a*/ 	.byte	0x3f
	.zero		1


	//   ....[14]....
        /*016c*/ 	.word	0x00008ec0
        /*0170*/ 	.word	0x00000007
        /*0174*/ 	.word	0x00000000
        /*0178*/ 	.short	0x010a
        /*017a*/ 	.byte	0x3f
	.zero		1


	//   ....[15]....
        /*017c*/ 	.word	0x00008f40
        /*0180*/ 	.word	0x00000005
        /*0184*/ 	.word	0x00000000
        /*0188*/ 	.short	0x010a
        /*018a*/ 	.byte	0x3f
	.zero		1


	//   ....[16]....
        /*018c*/ 	.word	0x00008fa0
        /*0190*/ 	.word	0x00000003
        /*0194*/ 	.word	0x00000000
        /*0198*/ 	.short	0x010a
        /*019a*/ 	.byte	0x3f
	.zero		1


	//   ....[17]....
        /*019c*/ 	.word	0x00008ff0
        /*01a0*/ 	.word	0x00000005
        /*01a4*/ 	.word	0x00000000
        /*01a8*/ 	.short	0x010a
        /*01aa*/ 	.byte	0x3f
	.zero		1


	//   ....[18]....
        /*01ac*/ 	.word	0x000090c0
        /*01b0*/ 	.word	0x00000014
        /*01b4*/ 	.word	0x00000010
        /*01b8*/ 	.short	0x010a
        /*01ba*/ 	.byte	0x3f
	.zero		1


	//   ....[19]....
        /*01bc*/ 	.word	0x00009190
        /*01c0*/ 	.word	0x00000007
        /*01c4*/ 	.word	0x00000000
        /*01c8*/ 	.short	0x010a
        /*01ca*/ 	.byte	0x3f
	.zero		1


	//----- nvinfo : EIATTR_NUM_MBARRIERS
	.align		4
.L_35:
        /*01cc*/ 	.byte	0x03, 0x38
        /*01ce*/ 	.short	0x0006


	//----- nvinfo : EIATTR_EXIT_INSTR_OFFSETS
	.align		4
        /*01d0*/ 	.byte	0x04, 0x1c
        /*01d2*/ 	.short	(.L_37 - .L_36)


	//   ....[0]....
.L_36:
        /*01d4*/ 	.word	0x00000930


	//   ....[1]....
        /*01d8*/ 	.word	0x00001150


	//   ....[2]....
        /*01dc*/ 	.word	0x00007ab0


	//   ....[3]....
        /*01e0*/ 	.word	0x00008010


	//   ....[4]....
        /*01e4*/ 	.word	0x00008f90


	//----- nvinfo : EIATTR_MAX_THREADS
	.align		4
.L_37:
        /*01e8*/ 	.byte	0x04, 0x05
        /*01ea*/ 	.short	(.L_39 - .L_38)
.L_38:
        /*01ec*/ 	.word	0x00000180
        /*01f0*/ 	.word	0x00000001
        /*01f4*/ 	.word	0x00000001


	//----- nvinfo : EIATTR_CRS_STACK_SIZE
	.align		4
.L_39:
        /*01f8*/ 	.byte	0x04, 0x1e
        /*01fa*/ 	.short	(.L_41 - .L_40)
.L_40:
        /*01fc*/ 	.word	0x00000000


	//----- nvinfo : EIATTR_CBANK_PARAM_SIZE
	.align		4
.L_41:
        /*0200*/ 	.byte	0x03, 0x19
        /*0202*/ 	.short	0x0470


	//----- nvinfo : EIATTR_PARAM_CBANK
	.align		4
        /*0204*/ 	.byte	0x04, 0x0a
        /*0206*/ 	.short	(.L_43 - .L_42)
	.align		4
.L_42:
        /*0208*/ 	.word	index@(.nv.constant0._ZN7cutlass13device_kernelINS_4gemm6kernel13GemmUniversalIN4cute5tupleIJiiiiEEENS1_10collective13CollectiveMmaINS1_34MainloopSm90TmaGmmaWarpSpecializedILi2ENS5_IJNS4_1CILi1EEENSA_ILi8EEESB_EEENS1_35KernelTmaWarpSpecializedCooperativeEEENS5_IJNSA_ILi256EEENSA_ILi64EEENSA_ILi128EEEEEENS_10bfloat16_tENS5_IJlSB_lEEESK_SL_NS4_8TiledMMAINS4_8MMA_AtomIJNS4_4SM904GMMA27MMA_64x64x16_F32BF16BF16_SSILNSP_5MajorE0ELSR_0ELNSP_7ScaleInE1ELSS_1EEEEEENS4_6LayoutINS5_IJNSA_ILi2EEESB_SB_EEENS5_IJSB_NSA_ILi0EEESY_EEEEENS5_IJNS4_10UnderscoreES11_S11_EEEEENS4_23SM90_TMA_LOAD_MULTICASTENS4_14ComposedLayoutINS4_7SwizzleILi3ELi4ELi3EEENS4_18smem_ptr_flag_bitsILi16EEENSV_INS5_IJSC_SH_EEENS5_IJSH_SB_EEEEEEEvNS4_8identityENS4_13SM90_TMA_LOADES1D_vS1E_EENS_8epilogue10collective6detail29Sm90TmaWarpSpecializedAdapterINS1I_15DefaultEpilogueISK_SL_SL_NS1H_6thread17LinearCombinationISK_Li1EffLNS1M_9ScaleType4KindE0ELNS_15FloatRoundStyleE2ESK_EENS1_15EpilogueDefaultEEEEEvvEEEEvNT_6ParamsE)
        /*020c*/ 	.short	0x0210
        /*020e*/ 	.short	0x0470


	//----- nvinfo : EIATTR_SW_WAR
	.align		4
.L_43:
        /*0210*/ 	.byte	0x04, 0x36
        /*0212*/ 	.short	(.L_45 - .L_44)
.L_44:
        /*0214*/ 	.word	0x00000008
.L_45:


//--------------------- .nv.callgraph             --------------------------
	.section	.nv.callgraph,"",@"SHT_CUDA_CALLGRAPH"
	.align	4
	.sectionentsize	8
	.align		4
        /*0000*/ 	.word	0x00000000
	.align		4
        /*0004*/ 	.word	0xffffffff
	.align		4
        /*0008*/ 	.word	index@(_ZN7cutlass13device_kernelINS_4gemm6kernel13GemmUniversalIN4cute5tupleIJiiiiEEENS1_10collective13CollectiveMmaINS1_34MainloopSm90TmaGmmaWarpSpecializedILi2ENS5_IJNS4_1CILi1EEENSA_ILi8EEESB_EEENS1_35KernelTmaWarpSpecializedCooperativeEEENS5_IJNSA_ILi256EEENSA_ILi64EEENSA_ILi128EEEEEENS_10bfloat16_tENS5_IJlSB_lEEESK_SL_NS4_8TiledMMAINS4_8MMA_AtomIJNS4_4SM904GMMA27MMA_64x64x16_F32BF16BF16_SSILNSP_5MajorE0ELSR_0ELNSP_7ScaleInE1ELSS_1EEEEEENS4_6LayoutINS5_IJNSA_ILi2EEESB_SB_EEENS5_IJSB_NSA_ILi0EEESY_EEEEENS5_IJNS4_10UnderscoreES11_S11_EEEEENS4_23SM90_TMA_LOAD_MULTICASTENS4_14ComposedLayoutINS4_7SwizzleILi3ELi4ELi3EEENS4_18smem_ptr_flag_bitsILi16EEENSV_INS5_IJSC_SH_EEENS5_IJSH_SB_EEEEEEEvNS4_8identityENS4_13SM90_TMA_LOADES1D_vS1E_EENS_8epilogue10collective6detail29Sm90TmaWarpSpecializedAdapterINS1I_15DefaultEpilogueISK_SL_SL_NS1H_6thread17LinearCombinationISK_Li1EffLNS1M_9ScaleType4KindE0ELNS_15FloatRoundStyleE2ESK_EENS1_15EpilogueDefaultEEEEEvvEEEEvNT_6ParamsE)
	.align		4
        /*000c*/ 	.word	index@(__assertfail)
	.align		4
        /*0010*/ 	.word	0x00000000
	.align		4
        /*0014*/ 	.word	0xfffffffe
	.align		4
        /*0018*/ 	.word	0x00000000
	.align		4
        /*001c*/ 	.word	0xfffffffd
	.align		4
        /*0020*/ 	.word	0x00000000
	.align		4
        /*0024*/ 	.word	0xfffffffc


//--------------------- .nv.constant4             --------------------------
	.section	.nv.constant4,"a",@progbits
	.align	8
	.align		8
.nv.constant4:
        /*0000*/ 	.dword	__assertfail
	.align		8
        /*0008*/ 	.dword	__unnamed_1
	.align		8
        /*0010*/ 	.dword	_ZN40_INTERNAL_6069449b_4_k_cu_a97f16fe_227184cuda3std3__45__cpo5beginE
	.align		8
        /*0018*/ 	.dword	_ZN40_INTERNAL_6069449b_4_k_cu_a97f16fe_227184cuda3std3__45__cpo3endE
	.align		8
        /*0020*/ 	.dword	_ZN40_INTERNAL_6069449b_4_k_cu_a97f16fe_227184cuda3std3__45__cpo6cbeginE
	.align		8
        /*0028*/ 	.dword	_ZN40_INTERNAL_6069449b_4_k_cu_a97f16fe_227184cuda3std3__45__cpo4cendE
	.align		8
        /*0030*/ 	.dword	_ZN40_INTERNAL_6069449b_4_k_cu_a97f16fe_227184cuda3std3__442_GLOBAL__N__6069449b_4_k_cu_a97f16fe_227186ignoreE
	.align		8
        /*0038*/ 	.dword	_ZN40_INTERNAL_6069449b_4_k_cu_a97f16fe_227184cuda3std3__419piecewise_constructE
	.align		8
        /*0040*/ 	.dword	_ZN40_INTERNAL_6069449b_4_k_cu_a97f16fe_227184cuda3std3__48in_placeE
	.align		8
        /*0048*/ 	.dword	_ZN40_INTERNAL_6069449b_4_k_cu_a97f16fe_227184cuda3std6ranges3__45__cpo4swapE
	.align		8
        /*0050*/ 	.dword	_ZN40_INTERNAL_6069449b_4_k_cu_a97f16fe_227184cuda3std6ranges3__45__cpo9iter_moveE
	.align		8
        /*0058*/ 	.dword	_ZN40_INTERNAL_6069449b_4_k_cu_a97f16fe_227184cute7productE
	.align		8
        /*0060*/ 	.dword	_ZN40_INTERNAL_6069449b_4_k_cu_a97f16fe_227184cute1_E
	.align		8
        /*0068*/ 	.dword	$str$22
	.align		8
        /*0070*/ 	.dword	$str$23


//--------------------- .text._ZN7cutlass13device_kernelINS_4gemm6kernel13GemmUniversalIN4cute5tupleIJiiiiEEENS1_10collective13CollectiveMmaINS1_34MainloopSm90TmaGmmaWarpSpecializedILi2ENS5_IJNS4_1CILi1EEENSA_ILi8EEESB_EEENS1_35KernelTmaWarpSpecializedCooperativeEEENS5_IJNSA_ILi256EEENSA_ILi64EEENSA_ILi128EEEEEENS_10bfloat16_tENS5_IJlSB_lEEESK_SL_NS4_8TiledMMAINS4_8MMA_AtomIJNS4_4SM904GMMA27MMA_64x64x16_F32BF16BF16_SSILNSP_5MajorE0ELSR_0ELNSP_7ScaleInE1ELSS_1EEEEEENS4_6LayoutINS5_IJNSA_ILi2EEESB_SB_EEENS5_IJSB_NSA_ILi0EEESY_EEEEENS5_IJNS4_10UnderscoreES11_S11_EEEEENS4_23SM90_TMA_LOAD_MULTICASTENS4_14ComposedLayoutINS4_7SwizzleILi3ELi4ELi3EEENS4_18smem_ptr_flag_bitsILi16EEENSV_INS5_IJSC_SH_EEENS5_IJSH_SB_EEEEEEEvNS4_8identityENS4_13SM90_TMA_LOADES1D_vS1E_EENS_8epilogue10collective6detail29Sm90TmaWarpSpecializedAdapterINS1I_15DefaultEpilogueISK_SL_SL_NS1H_6thread17LinearCombinationISK_Li1EffLNS1M_9ScaleType4KindE0ELNS_15FloatRoundStyleE2ESK_EENS1_15EpilogueDefaultEEEEEvvEEEEvNT_6ParamsE --------------------------
	.section	.text._ZN7cutlass13device_kernelINS_4gemm6kernel13GemmUniversalIN4cute5tupleIJiiiiEEENS1_10collective13CollectiveMmaINS1_34MainloopSm90TmaGmmaWarpSpecializedILi2ENS5_IJNS4_1CILi1EEENSA_ILi8EEESB_EEENS1_35KernelTmaWarpSpecializedCooperativeEEENS5_IJNSA_ILi256EEENSA_ILi64EEENSA_ILi128EEEEEENS_10bfloat16_tENS5_IJlSB_lEEESK_SL_NS4_8TiledMMAINS4_8MMA_AtomIJNS4_4SM904GMMA27MMA_64x64x16_F32BF16BF16_SSILNSP_5MajorE0ELSR_0ELNSP_7ScaleInE1ELSS_1EEEEEENS4_6LayoutINS5_IJNSA_ILi2EEESB_SB_EEENS5_IJSB_NSA_ILi0EEESY_EEEEENS5_IJNS4_10UnderscoreES11_S11_EEEEENS4_23SM90_TMA_LOAD_MULTICASTENS4_14ComposedLayoutINS4_7SwizzleILi3ELi4ELi3EEENS4_18smem_ptr_flag_bitsILi16EEENSV_INS5_IJSC_SH_EEENS5_IJSH_SB_EEEEEEEvNS4_8identityENS4_13SM90_TMA_LOADES1D_vS1E_EENS_8epilogue10collective6detail29Sm90TmaWarpSpecializedAdapterINS1I_15DefaultEpilogueISK_SL_SL_NS1H_6thread17LinearCombinationISK_Li1EffLNS1M_9ScaleType4KindE0ELNS_15FloatRoundStyleE2ESK_EENS1_15EpilogueDefaultEEEEEvvEEEEvNT_6ParamsE,"ax",@progbits
	.align	128
.text._ZN7cutlass13device_kernelINS_4gemm6kernel13GemmUniversalIN4cute5tupleIJiiiiEEENS1_10collective13CollectiveMmaINS1_34MainloopSm90TmaGmmaWarpSpecializedILi2ENS5_IJNS4_1CILi1EEENSA_ILi8EEESB_EEENS1_35KernelTmaWarpSpecializedCooperativeEEENS5_IJNSA_ILi256EEENSA_ILi64EEENSA_ILi128EEEEEENS_10bfloat16_tENS5_IJlSB_lEEESK_SL_NS4_8TiledMMAINS4_8MMA_AtomIJNS4_4SM904GMMA27MMA_64x64x16_F32BF16BF16_SSILNSP_5MajorE0ELSR_0ELNSP_7ScaleInE1ELSS_1EEEEEENS4_6LayoutINS5_IJNSA_ILi2EEESB_SB_EEENS5_IJSB_NSA_ILi0EEESY_EEEEENS5_IJNS4_10UnderscoreES11_S11_EEEEENS4_23SM90_TMA_LOAD_MULTICASTENS4_14ComposedLayoutINS4_7SwizzleILi3ELi4ELi3EEENS4_18smem_ptr_flag_bitsILi16EEENSV_INS5_IJSC_SH_EEENS5_IJSH_SB_EEEEEEEvNS4_8identityENS4_13SM90_TMA_LOADES1D_vS1E_EENS_8epilogue10collective6detail29Sm90TmaWarpSpecializedAdapterINS1I_15DefaultEpilogueISK_SL_SL_NS1H_6thread17LinearCombinationISK_Li1EffLNS1M_9ScaleType4KindE0ELNS_15FloatRoundStyleE2ESK_EENS1_15EpilogueDefaultEEEEEvvEEEEvNT_6ParamsE:
        .type           _ZN7cutlass13device_kernelINS_4gemm6kernel13GemmUniversalIN4cute5tupleIJiiiiEEENS1_10collective13CollectiveMmaINS1_34MainloopSm90TmaGmmaWarpSpecializedILi2ENS5_IJNS4_1CILi1EEENSA_ILi8EEESB_EEENS1_35KernelTmaWarpSpecializedCooperativeEEENS5_IJNSA_ILi256EEENSA_ILi64EEENSA_ILi128EEEEEENS_10bfloat16_tENS5_IJlSB_lEEESK_SL_NS4_8TiledMMAINS4_8MMA_AtomIJNS4_4SM904GMMA27MMA_64x64x16_F32BF16BF16_SSILNSP_5MajorE0ELSR_0ELNSP_7ScaleInE1ELSS_1EEEEEENS4_6LayoutINS5_IJNSA_ILi2EEESB_SB_EEENS5_IJSB_NSA_ILi0EEESY_EEEEENS5_IJNS4_10UnderscoreES11_S11_EEEEENS4_23SM90_TMA_LOAD_MULTICASTENS4_14ComposedLayoutINS4_7SwizzleILi3ELi4ELi3EEENS4_18smem_ptr_flag_bitsILi16EEENSV_INS5_IJSC_SH_EEENS5_IJSH_SB_EEEEEEEvNS4_8identityENS4_13SM90_TMA_LOADES1D_vS1E_EENS_8epilogue10collective6detail29Sm90TmaWarpSpecializedAdapterINS1I_15DefaultEpilogueISK_SL_SL_NS1H_6thread17LinearCombinationISK_Li1EffLNS1M_9ScaleType4KindE0ELNS_15FloatRoundStyleE2ESK_EENS1_15EpilogueDefaultEEEEEvvEEEEvNT_6ParamsE,@function
        .size           _ZN7cutlass13device_kernelINS_4gemm6kernel13GemmUniversalIN4cute5tupleIJiiiiEEENS1_10collective13CollectiveMmaINS1_34MainloopSm90TmaGmmaWarpSpecializedILi2ENS5_IJNS4_1CILi1EEENSA_ILi8EEESB_EEENS1_35KernelTmaWarpSpecializedCooperativeEEENS5_IJNSA_ILi256EEENSA_ILi64EEENSA_ILi128EEEEEENS_10bfloat16_tENS5_IJlSB_lEEESK_SL_NS4_8TiledMMAINS4_8MMA_AtomIJNS4_4SM904GMMA27MMA_64x64x16_F32BF16BF16_SSILNSP_5MajorE0ELSR_0ELNSP_7ScaleInE1ELSS_1EEEEEENS4_6LayoutINS5_IJNSA_ILi2EEESB_SB_EEENS5_IJSB_NSA_ILi0EEESY_EEEEENS5_IJNS4_10UnderscoreES11_S11_EEEEENS4_23SM90_TMA_LOAD_MULTICASTENS4_14ComposedLayoutINS4_7SwizzleILi3ELi4ELi3EEENS4_18smem_ptr_flag_bitsILi16EEENSV_INS5_IJSC_SH_EEENS5_IJSH_SB_EEEEEEEvNS4_8identityENS4_13SM90_TMA_LOADES1D_vS1E_EENS_8epilogue10collective6detail29Sm90TmaWarpSpecializedAdapterINS1I_15DefaultEpilogueISK_SL_SL_NS1H_6thread17LinearCombinationISK_Li1EffLNS1M_9ScaleType4KindE0ELNS_15FloatRoundStyleE2ESK_EENS1_15EpilogueDefaultEEEEEvvEEEEvNT_6ParamsE,(.L_x_191 - _ZN7cutlass13device_kernelINS_4gemm6kernel13GemmUniversalIN4cute5tupleIJiiiiEEENS1_10collective13CollectiveMmaINS1_34MainloopSm90TmaGmmaWarpSpecializedILi2ENS5_IJNS4_1CILi1EEENSA_ILi8EEESB_EEENS1_35KernelTmaWarpSpecializedCooperativeEEENS5_IJNSA_ILi256EEENSA_ILi64EEENSA_ILi128EEEEEENS_10bfloat16_tENS5_IJlSB_lEEESK_SL_NS4_8TiledMMAINS4_8MMA_AtomIJNS4_4SM904GMMA27MMA_64x64x16_F32BF16BF16_SSILNSP_5MajorE0ELSR_0ELNSP_7ScaleInE1ELSS_1EEEEEENS4_6LayoutINS5_IJNSA_ILi2EEESB_SB_EEENS5_IJSB_NSA_ILi0EEESY_EEEEENS5_IJNS4_10UnderscoreES11_S11_EEEEENS4_23SM90_TMA_LOAD_MULTICASTENS4_14ComposedLayoutINS4_7SwizzleILi3ELi4ELi3EEENS4_18smem_ptr_flag_bitsILi16EEENSV_INS5_IJSC_SH_EEENS5_IJSH_SB_EEEEEEEvNS4_8identityENS4_13SM90_TMA_LOADES1D_vS1E_EENS_8epilogue10collective6detail29Sm90TmaWarpSpecializedAdapterINS1I_15DefaultEpilogueISK_SL_SL_NS1H_6thread17LinearCombinationISK_Li1EffLNS1M_9ScaleType4KindE0ELNS_15FloatRoundStyleE2ESK_EENS1_15EpilogueDefaultEEEEEvvEEEEvNT_6ParamsE)
        .other          _ZN7cutlass13device_kernelINS_4gemm6kernel13GemmUniversalIN4cute5tupleIJiiiiEEENS1_10collective13CollectiveMmaINS1_34MainloopSm90TmaGmmaWarpSpecializedILi2ENS5_IJNS4_1CILi1EEENSA_ILi8EEESB_EEENS1_35KernelTmaWarpSpecializedCooperativeEEENS5_IJNSA_ILi256EEENSA_ILi64EEENSA_ILi128EEEEEENS_10bfloat16_tENS5_IJlSB_lEEESK_SL_NS4_8TiledMMAINS4_8MMA_AtomIJNS4_4SM904GMMA27MMA_64x64x16_F32BF16BF16_SSILNSP_5MajorE0ELSR_0ELNSP_7ScaleInE1ELSS_1EEEEEENS4_6LayoutINS5_IJNSA_ILi2EEESB_SB_EEENS5_IJSB_NSA_ILi0EEESY_EEEEENS5_IJNS4_10UnderscoreES11_S11_EEEEENS4_23SM90_TMA_LOAD_MULTICASTENS4_14ComposedLayoutINS4_7SwizzleILi3ELi4ELi3EEENS4_18smem_ptr_flag_bitsILi16EEENSV_INS5_IJSC_SH_EEENS5_IJSH_SB_EEEEEEEvNS4_8identityENS4_13SM90_TMA_LOADES1D_vS1E_EENS_8epilogue10collective6detail29Sm90TmaWarpSpecializedAdapterINS1I_15DefaultEpilogueISK_SL_SL_NS1H_6thread17LinearCombinationISK_Li1EffLNS1M_9ScaleType4KindE0ELNS_15FloatRoundStyleE2ESK_EENS1_15EpilogueDefaultEEEEEvvEEEEvNT_6ParamsE,@"STO_CUDA_ENTRY STV_DEFAULT"
_ZN7cutlass13device_kernelINS_4gemm6kernel13GemmUniversalIN4cute5tupleIJiiiiEEENS1_10collective13CollectiveMmaINS1_34MainloopSm90TmaGmmaWarpSpecializedILi2ENS5_IJNS4_1CILi1EEENSA_ILi8EEESB_EEENS1_35KernelTmaWarpSpecializedCooperativeEEENS5_IJNSA_ILi256EEENSA_ILi64EEENSA_ILi128EEEEEENS_10bfloat16_tENS5_IJlSB_lEEESK_SL_NS4_8TiledMMAINS4_8MMA_AtomIJNS4_4SM904GMMA27MMA_64x64x16_F32BF16BF16_SSILNSP_5MajorE0ELSR_0ELNSP_7ScaleInE1ELSS_1EEEEEENS4_6LayoutINS5_IJNSA_ILi2EEESB_SB_EEENS5_IJSB_NSA_ILi0EEESY_EEEEENS5_IJNS4_10UnderscoreES11_S11_EEEEENS4_23SM90_TMA_LOAD_MULTICASTENS4_14ComposedLayoutINS4_7SwizzleILi3ELi4ELi3EEENS4_18smem_ptr_flag_bitsILi16EEENSV_INS5_IJSC_SH_EEENS5_IJSH_SB_EEEEEEEvNS4_8identityENS4_13SM90_TMA_LOADES1D_vS1E_EENS_8epilogue10collective6detail29Sm90TmaWarpSpecializedAdapterINS1I_15DefaultEpilogueISK_SL_SL_NS1H_6thread17LinearCombinationISK_Li1EffLNS1M_9ScaleType4KindE0ELNS_15FloatRoundStyleE2ESK_EENS1_15EpilogueDefaultEEEEEvvEEEEvNT_6ParamsE:
[----:B------:R-:W0:Y:S01]  /*0000*/  LDC R1, c[0x0][0x28] ;  /* 0x00000a00ff017b82 */ /* 0x000e220000000800 */
[----:B------:R-:W1:Y:S01]  /*0010*/  S2R R97, SR_TID.X ;  /* 0x0000000000617919 */ /* 0x000e620000002100 */
[----:B------:R-:W-:Y:S01]  /*0020*/  ELECT P0, URZ, PT ;  /* 0x00000000003f782f */ /* 0x000fe20003800000 */
[----:B------:R-:W-:Y:S01]  /*0030*/  BSSY B0, `(.L_x_0) ;  /* 0x000000f000007945 */ /* 0x000fe20003800000 */
[--C-:B-1----:R-:W-:Y:S02]  /*0040*/  SHF.R.U32.HI R0, RZ, 0x5, R97.reuse ;  /* 0x00000005ff007819 */ /* 0x102fe40000011661 */
[----:B------:R-:W-:-:S03]  /*0050*/  SHF.R.U32.HI R6, RZ, 0x7, R97 ;  /* 0x00000007ff067819 */ /* 0x000fc60000011661 */
[----:B------:R-:W1:Y:S04]  /*0060*/  SHFL.IDX PT, R3, R0, RZ, 0x1f ;  /* 0x00001fff00037589 */ /* 0x000e6800000e0000 */
[----:B------:R2:W3:Y:S01]  /*0070*/  SHFL.IDX PT, R2, R6, RZ, 0x1f ;  /* 0x00001fff06027589 */ /* 0x0004e200000e0000 */
[----:B-1----:R-:W-:-:S13]  /*0080*/  ISETP.NE.OR P0, PT, R3, RZ, !P0 ;  /* 0x000000ff0300720c */ /* 0x002fda0004705670 */
[----:B0-23--:R-:W-:Y:S05]  /*0090*/  @P0 BRA `(.L_x_1) ;  /* 0x0000000000200947 */ /* 0x00dfea0003800000 */
[----:B------:R-:W-:Y:S02]  /*00a0*/  ULDC.64 UR4, c[0x0][0x198] ;  /* 0x0000660000047ab9 */ /* 0x000fe40000000a00 */
[----:B------:R-:W-:Y:S02]  /*00b0*/  UIADD3 UR6, UP0, UR4, 0xf0, URZ ;  /* 0x000000f004067890 */ /* 0x000fe4000ff1e03f */
[----:B------:R-:W-:Y:S02]  /*00c0*/  UIADD3 UR4, UP1, UR4, 0x1f0, URZ ;  /* 0x000001f004047890 */ /* 0x000fe4000ff3e03f */
[----:B------:R-:W-:Y:S02]  /*00d0*/  UIADD3.X UR7, URZ, UR5, URZ, UP0, !UPT ;  /* 0x000000053f077290 */ /* 0x000fe400087fe43f */
[----:B------:R-:W-:-:S07]  /*00e0*/  UIADD3.X UR5, URZ, UR5, URZ, UP1, !UPT ;  /* 0x000000053f057290 */ /* 0x000fce0008ffe43f */
[----:B------:R0:W-:Y:S02]  /*00f0*/  UTMACCTL.PF [UR6] ;  /* 0x00000000060079b9 */ /* 0x0001e40008040000 */
[----:B------:R0:W-:Y:S02]  /*0100*/  UTMACCTL.PF [UR4] ;  /* 0x00000000040079b9 */ /* 0x0001e40008040000 */
[----:B0-----:R-:W-:Y:S01]  /*0110*/  NOP ;  /* 0x0000000000007918 */ /* 0x001fe20000000000 */
.L_x_1:
[----:B------:R-:W-:Y:S05]  /*0120*/  BSYNC B0 ;  /* 0x0000000000007941 */ /* 0x000fea0003800000 */
.L_x_0:
[----:B------:R-:W0:Y:S02]  /*0130*/  SHFL.IDX PT, R5, R0, RZ, 0x1f ;  /* 0x00001fff00057589 */ /* 0x000e2400000e0000 */
[----:B0-----:R-:W-:-:S13]  /*0140*/  ISETP.NE.AND P0, PT, R5, RZ, PT ;  /* 0x000000ff0500720c */ /* 0x001fda0003f05270 */
[----:B------:R-:W-:Y:S05]  /*0150*/  @P0 BRA `(.L_x_2) ;  /* 0x0000000000480947 */ /* 0x000fea0003800000 */
[----:B------:R-:W0:Y:S01]  /*0160*/  S2UR UR8, SR_CgaCtaId ;  /* 0x00000000000879c3 */ /* 0x000e220000008800 */
[----:B------:R-:W-:Y:S01]  /*0170*/  UMOV UR4, 0x400 ;  /* 0x0000040000047882 */ /* 0x000fe20000000000 */
[----:B------:R-:W-:Y:S01]  /*0180*/  UMOV UR5, 0x1 ;  /* 0x0000000100057882 */ /* 0x000fe20000000000 */
[----:B------:R-:W-:Y:S01]  /*0190*/  UMOV UR6, 0x10 ;  /* 0x0000001000067882 */ /* 0x000fe20000000000 */
[----:B------:R-:W-:Y:S01]  /*01a0*/  ELECT P0, URZ, PT ;  /* 0x00000000003f782f */ /* 0x000fe20003800000 */
[----:B------:R-:W-:-:S04]  /*01b0*/  UIADD3 UR6, -UR6, 0x100000, URZ ;  /* 0x0010000006067890 */ /* 0x000fc8000fffe13f */
[----:B------:R-:W-:Y:S02]  /*01c0*/  USHF.L.U32 UR7, UR6, 0xb, URZ ;  /* 0x0000000b06077899 */ /* 0x000fe4000800063f */
[----:B------:R-:W-:Y:S02]  /*01d0*/  USHF.L.U32 UR6, UR6, 0x1, URZ ;  /* 0x0000000106067899 */ /* 0x000fe4000800063f */
[----:B0-----:R-:W-:Y:S02]  /*01e0*/  ULEA UR8, UR8, UR4, 0x18 ;  /* 0x0000000408087291 */ /* 0x001fe4000f8ec03f */
[----:B------:R-:W-:-:S04]  /*01f0*/  UIADD3 UR4, -UR5, 0x100000, URZ ;  /* 0x0010000005047890 */ /* 0x000fc8000fffe13f */
[----:B------:R-:W-:Y:S02]  /*0200*/  USHF.L.U32 UR5, UR4, 0xb, URZ ;  /* 0x0000000b04057899 */ /* 0x000fe4000800063f */
[----:B------:R-:W-:Y:S01]  /*0210*/  USHF.L.U32 UR4, UR4, 0x1, URZ ;  /* 0x0000000104047899 */ /* 0x000fe2000800063f */
[----:B------:R-:W0:Y:S11]  /*0220*/  FENCE.VIEW.ASYNC.S ;  /* 0x00000000000073c6 */ /* 0x000e360000000000 */
[----:B0-----:R0:W1:Y:S01]  /*0230*/  SYNCS.EXCH.64 URZ, [UR8], UR4 ;  /* 0x00000004083f75b2 */ /* 0x0010620008000100 */
[----:B------:R0:W2:Y:S01]  /*0240*/  SYNCS.EXCH.64 URZ, [UR8+0x10], UR6 ;  /* 0x00001006083f75b2 */ /* 0x0000a20008000100 */
[----:B------:R0:W3:Y:S01]  /*0250*/  SYNCS.EXCH.64 URZ, [UR8+0x8], UR4 ;  /* 0x00000804083f75b2 */ /* 0x0000e20008000100 */
[----:B------:R0:W4:Y:S01]  /*0260*/  SYNCS.EXCH.64 URZ, [UR8+0x18], UR6 ;  /* 0x00001806083f75b2 */ /* 0x0001220008000100 */
[----:B------:R-:W-:Y:S01]  /*0270*/  NOP ;  /* 0x0000000000007918 */ /* 0x000fe20000000000 */
.L_x_2:
[----:B------:R-:W5:Y:S01]  /*0280*/  SHFL.IDX PT, R0, R0, RZ, 0x1f ;  /* 0x00001fff00007589 */ /* 0x000f6200000e0000 */
[----:B------:R-:W-:Y:S01]  /*0290*/  SHF.R.S32.HI R8, RZ, 0x1f, R97 ;  /* 0x0000001fff087819 */ /* 0x000fe20000011461 */
[----:B0-----:R-:W0:Y:S01]  /*02a0*/  S2UR UR8, SR_CTAID.X ;  /* 0x00000000000879c3 */ /* 0x001e220000002500 */
[----:B------:R-:W-:Y:S01]  /*02b0*/  ELECT P0, URZ, PT ;  /* 0x00000000003f782f */ /* 0x000fe20003800000 */
[----:B------:R-:W1:Y:S01]  /*02c0*/  S2R R4, SR_CTAID.Y ;  /* 0x0000000000047919 */ /* 0x000e620000002600 */
[----:B------:R-:W-:Y:S01]  /*02d0*/  LEA.HI R8, R8, R97, RZ, 0x7 ;  /* 0x0000006108087211 */ /* 0x000fe200078f38ff */
[----:B------:R-:W-:Y:S01]  /*02e0*/  ULDC UR4, c[0x0][0x154] ;  /* 0x0000550000047ab9 */ /* 0x000fe20000000800 */
[----:B------:R-:W-:Y:S01]  /*02f0*/  SHF.R.S32.HI R10, RZ, 0x1f, R5 ;  /* 0x0000001fff0a7819 */ /* 0x000fe20000011405 */
[----:B------:R-:W-:Y:S01]  /*0300*/  NOP ;  /* 0x0000000000007918 */ /* 0x000fe20000000000 */
[----:B------:R-:W-:Y:S01]  /*0310*/  LOP3.LUT R8, R8, 0xffffff80, RZ, 0xc0, !PT ;  /* 0xffffff8008087812 */ /* 0x000fe200078ec0ff */
[----:B------:R-:W2:Y:S01]  /*0320*/  LDC R14, c[0x0][0x140] ;  /* 0x00005000ff0e7b82 */ /* 0x000ea20000000800 */
[----:B------:R-:W-:Y:S01]  /*0330*/  LEA.HI R10, R10, R5, RZ, 0x2 ;  /* 0x000000050a0a7211 */ /* 0x000fe200078f10ff */
[----:B------:R-:W-:-:S02]  /*0340*/  NOP ;  /* 0x0000000000007918 */ /* 0x000fc40000000000 */
[----:B------:R-:W-:Y:S01]  /*0350*/  IMAD.IADD R8, R97, 0x1, -R8 ;  /* 0x0000000161087824 */ /* 0x000fe200078e0a08 */
[----:B------:R-:W-:-:S03]  /*0360*/  LOP3.LUT R10, R10, 0x3ffffffc, RZ, 0xc0, !PT ;  /* 0x3ffffffc0a0a7812 */ /* 0x000fc600078ec0ff */
[----:B------:R-:W3:Y:S01]  /*0370*/  LDC R12, c[0x0][0x144] ;  /* 0x00005100ff0c7b82 */ /* 0x000ee20000000800 */
[----:B------:R-:W-:Y:S01]  /*0380*/  SHF.R.S32.HI R7, RZ, 0x1f, R8 ;  /* 0x0000001fff077819 */ /* 0x000fe20000011408 */
[----:B------:R-:W-:Y:S01]  /*0390*/  IMAD.IADD R10, R5, 0x1, -R10 ;  /* 0x00000001050a7824 */ /* 0x000fe200078e0a0a */
[----:B------:R-:W-:Y:S02]  /*03a0*/  LOP3.LUT P2, RZ, R8, 0x7, RZ, 0xc0, !PT ;  /* 0x0000000708ff7812 */ /* 0x000fe4000784c0ff */
[----:B------:R-:W-:Y:S01]  /*03b0*/  LEA.HI R7, R7, R8, RZ, 0x3 ;  /* 0x0000000807077211 */ /* 0x000fe200078f18ff */
[----:B------:R-:W-:Y:S01]  /*03c0*/  VIADD R8, R2, 0xffffffff ;  /* 0xffffffff02087836 */ /* 0x000fe20000000000 */
[----:B-----5:R-:W-:Y:S02]  /*03d0*/  ISETP.NE.OR P0, PT, R0, RZ, !P0 ;  /* 0x000000ff0000720c */ /* 0x020fe40004705670 */
[--C-:B------:R-:W-:Y:S02]  /*03e0*/  SHF.R.S32.HI R0, RZ, 0x3, R7.reuse ;  /* 0x00000003ff007819 */ /* 0x100fe40000011407 */
[----:B------:R-:W-:-:S02]  /*03f0*/  SHF.R.S32.HI R7, RZ, 0x1f, R7 ;  /* 0x0000001fff077819 */ /* 0x000fc40000011407 */
[----:B0-----:R-:W-:Y:S02]  /*0400*/  I2FP.F32.U32 R11, UR8 ;  /* 0x00000008000b7c45 */ /* 0x001fe40008201000 */
[----:B------:R-:W-:Y:S02]  /*0410*/  LEA.HI R7, R7, R0, RZ, 0x2 ;  /* 0x0000000007077211 */ /* 0x000fe400078f10ff */
[----:B--2---:R-:W-:Y:S02]  /*0420*/  ISETP.EQ.U32.AND P3, PT, R14, 0x1, PT ;  /* 0x000000010e00780c */ /* 0x004fe40003f62070 */
[----:B-1----:R-:W-:Y:S01]  /*0430*/  I2FP.F32.U32 R9, R4 ;  /* 0x0000000400097245 */ /* 0x002fe20000201000 */
[----:B------:R-:W-:Y:S01]  /*0440*/  VOTEU.ALL UP0, P0 ;  /* 0x00000000003f7886 */ /* 0x000fe20000000000 */
[----:B------:R-:W-:Y:S01]  /*0450*/  LOP3.LUT R7, R7, 0xfffffffc, RZ, 0xc0, !PT ;  /* 0xfffffffc07077812 */ /* 0x000fe200078ec0ff */
[----:B------:R-:W-:Y:S01]  /*0460*/  VOTEU.ALL UP1, P0 ;  /* 0x00000000003f7886 */ /* 0x000fe20000020000 */
[----:B------:R-:W-:Y:S01]  /*0470*/  ISETP.GE.U32.AND P5, PT, R8, 0x2, PT ;  /* 0x000000020800780c */ /* 0x000fe20003fa6070 */
[----:B------:R-:W-:Y:S01]  /*0480*/  FMUL R13, R9, UR4 ;  /* 0x00000004090d7c20 */ /* 0x000fe20008400000 */
[----:B------:R-:W0:Y:S01]  /*0490*/  @!UP0 S2UR UR7, SR_CgaCtaId ;  /* 0x00000000000789c3 */ /* 0x000e220000008800 */
[----:B------:R-:W-:Y:S01]  /*04a0*/  ULDC UR4, c[0x0][0x150] ;  /* 0x0000540000047ab9 */ /* 0x000fe20000000800 */
[----:B------:R-:W-:-:S02]  /*04b0*/  IMAD.IADD R7, R0, 0x1, -R7 ;  /* 0x0000000100077824 */ /* 0x000fc400078e0a07 */
[----:B------:R-:W-:Y:S01]  /*04c0*/  FMUL R11, R11, UR4 ;  /* 0x000000040b0b7c20 */ /* 0x000fe20008400000 */
[----:B------:R-:W-:Y:S01]  /*04d0*/  SHF.R.S32.HI R0, RZ, 0x1f, R3 ;  /* 0x0000001fff007819 */ /* 0x000fe20000011403 */
[----:B------:R-:W1:Y:S01]  /*04e0*/  F2I.U32.TRUNC.NTZ R13, R13 ;  /* 0x0000000d000d7305 */ /* 0x000e62000020f000 */
[----:B------:R-:W-:Y:S01]  /*04f0*/  IMAD R7, R10, 0x4, R7 ;  /* 0x000000040a077824 */ /* 0x000fe200078e0207 */
[----:B------:R-:W-:Y:S01]  /*0500*/  UMOV UR4, 0x20 ;  /* 0x0000002000047882 */ /* 0x000fe20000000000 */
[----:B------:R-:W2:Y:S01]  /*0510*/  LDC R9, c[0x0][0x148] ;  /* 0x00005200ff097b82 */ /* 0x000ea20000000800 */
[----:B------:R-:W-:Y:S01]  /*0520*/  LEA.HI R0, R0, R3, RZ, 0x2 ;  /* 0x0000000300007211 */ /* 0x000fe200078f10ff */
[----:B------:R-:W-:Y:S01]  /*0530*/  IMAD.SHL.U32 R10, R7, 0x4, RZ ;  /* 0x00000004070a7824 */ /* 0x000fe200078e00ff */
[----:B------:R-:W-:Y:S01]  /*0540*/  @!UP0 UMOV UR6, 0x400 ;  /* 0x0000040000068882 */ /* 0x000fe20000000000 */
[----:B------:R-:W-:-:S04]  /*0550*/  @!UP0 UIADD3 UR4, -UR4, 0x100000, URZ ;  /* 0x0010000004048890 */ /* 0x000fc8000fffe13f */
[----:B------:R-:W-:Y:S02]  /*0560*/  @!UP0 USHF.L.U32 UR5, UR4, 0xb, URZ ;  /* 0x0000000b04058899 */ /* 0x000fe4000800063f */
[----:B------:R-:W-:Y:S01]  /*0570*/  @!UP0 USHF.L.U32 UR4, UR4, 0x1, URZ ;  /* 0x0000000104048899 */ /* 0x000fe2000800063f */
[----:B------:R-:W5:Y:S01]  /*0580*/  F2I.U32.TRUNC.NTZ R11, R11 ;  /* 0x0000000b000b7305 */ /* 0x000f62000020f000 */
[----:B------:R-:W-:Y:S02]  /*0590*/  LOP3.LUT R0, R0, 0xfffffffc, RZ, 0xc0, !PT ;  /* 0xfffffffc00007812 */ /* 0x000fe400078ec0ff */
[----:B------:R-:W-:-:S03]  /*05a0*/  LOP3.LUT R19, R7, 0xc, R10, 0x78, !PT ;  /* 0x0000000c07137812 */ /* 0x000fc600078e780a */
[----:B------:R-:W-:Y:S02]  /*05b0*/  IMAD.IADD R3, R3, 0x1, -R0 ;  /* 0x0000000103037824 */ /* 0x000fe400078e0a00 */
[----:B-1----:R-:W-:Y:S01]  /*05c0*/  IMAD.MOV R22, RZ, RZ, -R13 ;  /* 0x000000ffff167224 */ /* 0x002fe200078e0a0d */
[----:B0-----:R-:W-:Y:S02]  /*05d0*/  @!UP0 ULEA UR6, UR7, UR6, 0x18 ;  /* 0x0000000607068291 */ /* 0x001fe4000f8ec03f */
[----:B------:R-:W-:Y:S01]  /*05e0*/  ISETP.NE.AND P1, PT, R3, 0x3, PT ;  /* 0x000000030300780c */ /* 0x000fe20003f25270 */
[----:B------:R-:W-:Y:S01]  /*05f0*/  VOTEU.ALL UP0, P0 ;  /* 0x00000000003f7886 */ /* 0x000fe20000000000 */
[----:B------:R-:W-:Y:S01]  /*0600*/  ISETP.LT.U32.AND P0, PT, R19, 0x8, !P2 ;  /* 0x000000081300780c */ /* 0x000fe20005701070 */
[----:B-----5:R-:W-:Y:S01]  /*0610*/  IMAD.MOV R11, RZ, RZ, -R11 ;  /* 0x000000ffff0b7224 */ /* 0x020fe200078e0a0b */
[----:B------:R-:W-:Y:S02]  /*0620*/  ISETP.EQ.OR P1, PT, R3, RZ, !P1 ;  /* 0x000000ff0300720c */ /* 0x000fe40004f22670 */
[C---:B------:R-:W-:Y:S01]  /*0630*/  ISETP.NE.AND P2, PT, R2.reuse, RZ, PT ;  /* 0x000000ff0200720c */ /* 0x040fe20003f45270 */
[----:B--2---:R-:W-:Y:S01]  /*0640*/  IMAD R0, R9, R22, R4 ;  /* 0x0000001609007224 */ /* 0x004fe200078e0204 */
[----:B------:R-:W-:Y:S01]  /*0650*/  ISETP.EQ.AND P1, PT, R2, RZ, P1 ;  /* 0x000000ff0200720c */ /* 0x000fe20000f22270 */
[----:B---3--:R-:W-:Y:S01]  /*0660*/  IMAD R7, R12, R11, UR8 ;  /* 0x000000080c077e24 */ /* 0x008fe2000f8e020b */
[----:B------:R-:W0:Y:S02]  /*0670*/  FENCE.VIEW.ASYNC.S ;  /* 0x00000000000073c6 */ /* 0x000e240000000000 */
[----:B0-----:R0:W1:Y:S01]  /*0680*/  @!UP0 SYNCS.EXCH.64 URZ, [UR6+0x30], UR4 ;  /* 0x00003004063f85b2 */ /* 0x0010620008000100 */
[----:B------:R-:W-:-:S02]  /*0690*/  ISETP.NE.AND P4, PT, R0, R19, PT ;  /* 0x000000130000720c */ /* 0x000fc40003f85270 */
[----:B------:R-:W-:Y:S02]  /*06a0*/  SEL R18, RZ, 0x1, !P1 ;  /* 0x00000001ff127807 */ /* 0x000fe40004800000 */
[----:B------:R-:W-:Y:S02]  /*06b0*/  ISETP.EQ.OR P4, PT, R7, RZ, !P4 ;  /* 0x000000ff0700720c */ /* 0x000fe40006782670 */
[----:B------:R-:W-:Y:S02]  /*06c0*/  LOP3.LUT R0, R97, 0x7f, RZ, 0xc0, !PT ;  /* 0x0000007f61007812 */ /* 0x000fe400078ec0ff */
[----:B------:R-:W-:Y:S02]  /*06d0*/  PLOP3.LUT P0, PT, P0, P4, PT, 0x80, 0x0 ;  /* 0x000000000000781c */ /* 0x000fe40000709070 */
[----:B------:R-:W-:Y:S02]  /*06e0*/  SEL R18, R18, 0x2, P5 ;  /* 0x0000000212127807 */ /* 0x000fe40002800000 */
[----:B------:R-:W-:Y:S01]  /*06f0*/  P2R R114, PR, RZ, 0x1 ;  /* 0x00000001ff727803 */ /* 0x000fe20000000000 */
[----:B------:R0:W2:Y:S01]  /*0700*/  @!UP1 SYNCS.EXCH.64 URZ, [UR6+0x38], UR4 ;  /* 0x00003804063f95b2 */ /* 0x0000a20008000100 */
[----:B------:R-:W-:Y:S01]  /*0710*/  NOP ;  /* 0x0000000000007918 */ /* 0x000fe20000000000 */
[----:B------:R-:W-:Y:S06]  /*0720*/  @!P3 BRA `(.L_x_3) ;  /* 0x000000000008b947 */ /* 0x000fec0003800000 */
[----:B-12-4-:R-:W-:Y:S01]  /*0730*/  UCGABAR_ARV ;  /* 0x00000000000079c7 */ /* 0x016fe20008000000 */
[----:B------:R-:W-:Y:S05]  /*0740*/  BRA `(.L_x_4) ;  /* 0x0000000000047947 */ /* 0x000fea0003800000 */
.L_x_3:
[----:B-12-4-:R-:W-:Y:S01]  /*0750*/  NOP ;  /* 0x0000000000007918 */ /* 0x016fe20000000000 */
.L_x_4:
[----:B------:R-:W1:Y:S01]  /*0760*/  LDC R2, c[0x0][0x65c] ;  /* 0x00019700ff027b82 */ /* 0x000e620000000800 */
[----:B------:R-:W-:Y:S01]  /*0770*/  LOP3.LUT R5, R5, 0xffffefff, RZ, 0xc0, !PT ;  /* 0xffffefff05057812 */ /* 0x000fe200078ec0ff */
[----:B------:R-:W-:Y:S02]  /*0780*/  IMAD.U32 R10, RZ, RZ, UR8 ;  /* 0x00000008ff0a7e24 */ /* 0x000fe4000f8e00ff */
[----:B------:R-:W-:Y:S01]  /*0790*/  IMAD.MOV.U32 R11, RZ, RZ, RZ ;  /* 0x000000ffff0b7224 */ /* 0x000fe200078e00ff */
[----:B-1----:R-:W-:-:S13]  /*07a0*/  ISETP.NE.AND P1, PT, R2, 0x1, PT ;  /* 0x000000010200780c */ /* 0x002fda0003f25270 */
[----:B------:R-:W1:Y:S01]  /*07b0*/  @P1 LDC R17, c[0x0][0x10] ;  /* 0x00000400ff111b82 */ /* 0x000e620000000800 */
[----:B------:R-:W-:Y:S01]  /*07c0*/  @P1 LOP3.LUT R5, R5, 0x1000, RZ, 0xfc, !PT ;  /* 0x0000100005051812 */ /* 0x000fe200078efcff */
[----:B------:R-:W-:Y:S02]  /*07d0*/  @P1 IMAD.MOV.U32 R5, RZ, RZ, RZ ;  /* 0x000000ffff051224 */ /* 0x000fe400078e00ff */
[----:B------:R-:W-:-:S04]  /*07e0*/  @P1 IMAD.MOV.U32 R15, RZ, RZ, RZ ;  /* 0x000000ffff0f1224 */ /* 0x000fc800078e00ff */
[----:B------:R-:W2:Y:S01]  /*07f0*/  @!P1 LDC R13, c[0x0][0xc] ;  /* 0x00000300ff0d9b82 */ /* 0x000ea20000000800 */
[----:B0-----:R-:W-:Y:S01]  /*0800*/  ULDC UR4, c[0x0][0xc] ;  /* 0x0000030000047ab9 */ /* 0x001fe20000000800 */
[----:B------:R-:W-:Y:S01]  /*0810*/  ULDC UR5, c[0x0][0x10] ;  /* 0x0000040000057ab9 */ /* 0x000fe20000000800 */
[----:B------:R-:W-:Y:S01]  /*0820*/  ULDC UR6, c[0x0][0x14] ;  /* 0x0000050000067ab9 */ /* 0x000fe20000000800 */
[----:B------:R-:W-:-:S04]  /*0830*/  UIMAD.WIDE.U32 UR4, UR4, UR5, URZ ;  /* 0x00000005040472a5 */ /* 0x000fc8000f8e003f */
[----:B------:R-:W-:Y:S02]  /*0840*/  UIMAD.WIDE.U32 UR38, UR4, UR6, URZ ;  /* 0x00000006042672a5 */ /* 0x000fe4000f8e003f */
[----:B------:R-:W-:-:S04]  /*0850*/  UIMAD UR41, UR5, UR6, URZ ;  /* 0x00000006052972a4 */ /* 0x000fc8000f8e023f */
[----:B------:R-:W-:Y:S01]  /*0860*/  UIADD3 UR41, UR39, UR41, URZ ;  /* 0x0000002927297290 */ /* 0x000fe2000fffe03f */
[----:B-1----:R-:W-:-:S04]  /*0870*/  @P1 IMAD.WIDE.U32 R16, R17, UR8, R4 ;  /* 0x0000000811101c25 */ /* 0x002fc8000f8e0004 */
[----:B------:R-:W-:Y:S02]  /*0880*/  @P1 IMAD.IADD R17, R17, 0x1, R15 ;  /* 0x0000000111111824 */ /* 0x000fe400078e020f */
[----:B--2---:R-:W-:-:S04]  /*0890*/  @!P1 IMAD.WIDE.U32 R10, R4, R13, R10 ;  /* 0x0000000d040a9225 */ /* 0x004fc800078e000a */
[----:B------:R-:W-:Y:S02]  /*08a0*/  @!P1 IMAD.MOV.U32 R16, RZ, RZ, R10 ;  /* 0x000000ffff109224 */ /* 0x000fe400078e000a */
[----:B------:R-:W-:Y:S01]  /*08b0*/  @!P1 IMAD.MOV.U32 R17, RZ, RZ, R11 ;  /* 0x000000ffff119224 */ /* 0x000fe200078e000b */
[----:B------:R-:W-:Y:S06]  /*08c0*/  @!P3 BRA `(.L_x_5) ;  /* 0x00000000000cb947 */ /* 0x000fec0003800000 */
[----:B------:R-:W-:Y:S01]  /*08d0*/  UCGABAR_WAIT ;  /* 0x0000000000007dc7 */ /* 0x000fe20008000000 */
[----:B------:R-:W-:Y:S01]  /*08e0*/  CCTL.IVALL ;  /* 0x00000000ff00798f */ /* 0x000fe20002000000 */
[----:B------:R-:W-:Y:S05]  /*08f0*/  BRA `(.L_x_6) ;  /* 0x0000000000047947 */ /* 0x000fea0003800000 */
.L_x_5:
[----:B------:R-:W-:Y:S06]  /*0900*/  BAR.SYNC.DEFER_BLOCKING 0x0 ;  /* 0x0000000000007b1d */ /* 0x000fec0000010000 */
.L_x_6:
[----:B------:R-:W-:Y:S05]  /*0910*/  @!P2 BRA `(.L_x_7) ;  /* 0x000000700068a947 */ /* 0x000fea0003800000 */
[----:B------:R-:W-:-:S13]  /*0920*/  ISETP.GT.U32.AND P0, PT, R8, 0x1, PT ;  /* 0x000000010800780c */ /* 0x000fda0003f04070 */
[----:B------:R-:W-:Y:S05]  /*0930*/  @P0 EXIT ;  /* 0x000000000000094d */ /* 0x000fea0003800000 */
[----:B------:R-:W-:Y:S01]  /*0940*/  ULDC.64 UR4, c[0x0][0x650] ;  /* 0x0001940000047ab9 */ /* 0x000fe20000000a00 */
[----:B------:R-:W-:Y:S01]  /*0950*/  PRMT R3, RZ, 0x7610, R3 ;  /* 0x00007610ff037816 */ /* 0x000fe20000000003 */
[----:B------:R-:W-:Y:S01]  /*0960*/  IMAD.MOV.U32 R109, RZ, RZ, -0x1 ;  /* 0xffffffffff6d7424 */ /* 0x000fe200078e00ff */
[----:B------:R-:W-:Y:S01]  /*0970*/  ISETP.GE.U32.AND P0, PT, R16, UR4, PT ;  /* 0x0000000410007c0c */ /* 0x000fe2000bf06070 */
[----:B------:R-:W-:Y:S02]  /*0980*/  IMAD.MOV.U32 R102, RZ, RZ, -0x1 ;  /* 0xffffffffff667424 */ /* 0x000fe400078e00ff */
[----:B------:R-:W-:Y:S01]  /*0990*/  IMAD.MOV.U32 R23, RZ, RZ, -0x1 ;  /* 0xffffffffff177424 */ /* 0x000fe200078e00ff */
[----:B------:R-:W-:-:S13]  /*09a0*/  ISETP.GE.U32.AND.EX P0, PT, R17, UR5, PT, P0 ;  /* 0x0000000511007c0c */ /* 0x000fda000bf06100 */
[----:B------:R-:W-:Y:S05]  /*09b0*/  @P0 BRA `(.L_x_8) ;  /* 0x00000004002c0947 */ /* 0x000fea0003800000 */
[----:B------:R-:W0:Y:S01]  /*09c0*/  LDC.64 R24, c[0x0][0x628] ;  /* 0x00018a00ff187b82 */ /* 0x000e220000000a00 */
[----:B------:R-:W-:Y:S02]  /*09d0*/  IMAD.MOV.U32 R10, RZ, RZ, R16 ;  /* 0x000000ffff0a7224 */ /* 0x000fe400078e0010 */
[----:B------:R-:W-:-:S05]  /*09e0*/  IMAD.MOV.U32 R11, RZ, RZ, R17 ;  /* 0x000000ffff0b7224 */ /* 0x000fca00078e0011 */
[----:B------:R-:W1:Y:S08]  /*09f0*/  LDC R8, c[0x0][0x630] ;  /* 0x00018c00ff087b82 */ /* 0x000e700000000800 */
[----:B------:R-:W2:Y:S01]  /*0a00*/  LDC.64 R26, c[0x0][0x620] ;  /* 0x00018800ff1a7b82 */ /* 0x000ea20000000a00 */
[----:B0-----:R-:W-:-:S04]  /*0a10*/  ISETP.NE.U32.AND P0, PT, R24, RZ, PT ;  /* 0x000000ff1800720c */ /* 0x001fc80003f05070 */
[----:B------:R-:W-:-:S13]  /*0a20*/  ISETP.NE.AND.EX P0, PT, R25, RZ, PT, P0 ;  /* 0x000000ff1900720c */ /* 0x000fda0003f05300 */
[----:B-12---:R-:W-:Y:S05]  /*0a30*/  @!P0 BRA `(.L_x_9) ;  /* 0x0000000000288947 */ /* 0x006fea0003800000 */
[----:B------:R-:W0:Y:S02]  /*0a40*/  LDC R3, c[0x0][0x634] ;  /* 0x00018d00ff037b82 */ /* 0x000e240000000800 */
[----:B0-----:R-:W-:-:S05]  /*0a50*/  IADD3 R3, P0, R16, R3, RZ ;  /* 0x0000000310037210 */ /* 0x001fca0007f1e0ff */
[----:B------:R-:W-:-:S04]  /*0a60*/  IMAD.X R21, RZ, RZ, R17, P0 ;  /* 0x000000ffff157224 */ /* 0x000fc800000e0611 */
[----:B------:R-:W-:-:S04]  /*0a70*/  IMAD.WIDE.U32 R10, R21, R24, RZ ;  /* 0x00000018150a7225 */ /* 0x000fc800078e00ff */
[----:B------:R-:W-:-:S04]  /*0a80*/  IMAD.WIDE.U32 R12, P0, R3, R25, R10 ;  /* 0x00000019030c7225 */ /* 0x000fc8000780000a */
[----:B------:R-:W-:-:S04]  /*0a90*/  IMAD.WIDE.U32 R10, R3, R24, RZ ;  /* 0x00000018030a7225 */ /* 0x000fc800078e00ff */
[----:B------:R-:W-:Y:S01]  /*0aa0*/  IMAD.X R15, RZ, RZ, RZ, P0 ;  /* 0x000000ffff0f7224 */ /* 0x000fe200000e06ff */
[----:B------:R-:W-:Y:S01]  /*0ab0*/  IADD3 RZ, P0, R11, R12, RZ ;  /* 0x0000000c0bff7210 */ /* 0x000fe20007f1e0ff */
[----:B------:R-:W-:-:S04]  /*0ac0*/  IMAD.MOV.U32 R14, RZ, RZ, R13 ;  /* 0x000000ffff0e7224 */ /* 0x000fc800078e000d */
[----:B------:R-:W-:-:S08]  /*0ad0*/  IMAD.WIDE.U32.X R10, R21, R25, R14, P0 ;  /* 0x00000019150a7225 */ /* 0x000fd000000e040e */
.L_x_9:
[----:B------:R-:W0:Y:S01]  /*0ae0*/  LDC.64 R30, c[0x0][0x640] ;  /* 0x00019000ff1e7b82 */ /* 0x000e220000000a00 */
[--C-:B------:R-:W-:Y:S01]  /*0af0*/  SHF.R.U64 R29, R10, R8, R11.reuse ;  /* 0x000000080a1d7219 */ /* 0x100fe2000000120b */
[----:B------:R-:W-:Y:S01]  /*0b00*/  IMAD R22, R9, R22, R4 ;  /* 0x0000001609167224 */ /* 0x000fe200078e0204 */
[----:B------:R-:W-:Y:S01]  /*0b10*/  SHF.R.U32.HI R3, RZ, R8, R11 ;  /* 0x00000008ff037219 */ /* 0x000fe2000001160b */
[----:B------:R-:W-:Y:S01]  /*0b20*/  IMAD.MOV.U32 R23, RZ, RZ, 0x1 ;  /* 0x00000001ff177424 */ /* 0x000fe200078e00ff */
[----:B------:R-:W-:-:S03]  /*0b30*/  IADD3 R5, P0, RZ, -R29, RZ ;  /* 0x8000001dff057210 */ /* 0x000fc60007f1e0ff */
[----:B------:R-:W1:Y:S02]  /*0b40*/  LDC R12, c[0x0][0x618] ;  /* 0x00018600ff0c7b82 */ /* 0x000e640000000800 */
[----:B------:R-:W-:Y:S02]  /*0b50*/  IMAD.X R3, RZ, RZ, ~R3, P0 ;  /* 0x000000ffff037224 */ /* 0x000fe400000e0e03 */
[----:B------:R-:W-:-:S04]  /*0b60*/  IMAD.WIDE.U32 R10, R5, R26, R16 ;  /* 0x0000001a050a7225 */ /* 0x000fc800078e0010 */
[----:B------:R-:W2:Y:S01]  /*0b70*/  LDC R20, c[0x0][0x608] ;  /* 0x00018200ff147b82 */ /* 0x000ea20000000800 */
[----:B------:R-:W-:Y:S02]  /*0b80*/  IMAD R8, R3, R26, RZ ;  /* 0x0000001a03087224 */ /* 0x000fe400078e02ff */
[----:B------:R-:W-:Y:S02]  /*0b90*/  IMAD.MOV.U32 R3, RZ, RZ, -0x1 ;  /* 0xffffffffff037424 */ /* 0x000fe400078e00ff */
[----:B------:R-:W-:-:S03]  /*0ba0*/  IMAD R5, R5, R27, R8 ;  /* 0x0000001b05057224 */ /* 0x000fc600078e0208 */
[----:B------:R-:W3:Y:S01]  /*0bb0*/  LDC R28, c[0x0][0x658] ;  /* 0x00019600ff1c7b82 */ /* 0x000ee20000000800 */
[----:B------:R-:W-:Y:S01]  /*0bc0*/  IMAD.IADD R5, R11, 0x1, R5 ;  /* 0x000000010b057824 */ /* 0x000fe200078e0205 */
[----:B0-----:R-:W-:-:S04]  /*0bd0*/  ISETP.NE.U32.AND P0, PT, R30, RZ, PT ;  /* 0x000000ff1e00720c */ /* 0x001fc80003f05070 */
[----:B------:R-:W-:Y:S02]  /*0be0*/  ISETP.NE.AND.EX P0, PT, R31, RZ, PT, P0 ;  /* 0x000000ff1f00720c */ /* 0x000fe40003f05300 */
[----:B------:R-:W0:Y:S01]  /*0bf0*/  LDC R24, c[0x0][0x600] ;  /* 0x00018000ff187b82 */ /* 0x000e220000000800 */
[-CC-:B-1----:R-:W-:Y:S02]  /*0c00*/  SHF.R.U64 R14, R10, R12.reuse, R5.reuse ;  /* 0x0000000c0a0e7219 */ /* 0x182fe40000001205 */
[----:B------:R-:W-:-:S05]  /*0c10*/  SHF.R.U32.HI R5, RZ, R12, R5 ;  /* 0x0000000cff057219 */ /* 0x000fca0000011605 */
[----:B------:R-:W1:Y:S01]  /*0c20*/  LDC R15, c[0x0][0x648] ;  /* 0x00019200ff0f7b82 */ /* 0x000e620000000800 */
[-CC-:B--2---:R-:W-:Y:S02]  /*0c30*/  SHF.R.U64 R27, R14, R20.reuse, R5.reuse ;  /* 0x000000140e1b7219 */ /* 0x184fe40000001205 */
[----:B------:R-:W-:-:S05]  /*0c40*/  SHF.R.U32.HI R5, RZ, R20, R5 ;  /* 0x00000014ff057219 */ /* 0x000fca0000011605 */
[----:B------:R-:W2:Y:S01]  /*0c50*/  LDC R21, c[0x0][0x638] ;  /* 0x00018e00ff157b82 */ /* 0x000ea20000000800 */
[-CC-:B---3--:R-:W-:Y:S02]  /*0c60*/  SHF.R.U64 R20, R27, R28.reuse, R5.reuse ;  /* 0x0000001c1b147219 */ /* 0x188fe40000001205 */
[-C--:B------:R-:W-:Y:S02]  /*0c70*/  SHF.L.U32 R3, R3, R28.reuse, RZ ;  /* 0x0000001c03037219 */ /* 0x080fe400000006ff */
[----:B------:R-:W-:Y:S01]  /*0c80*/  SHF.R.U32.HI R5, RZ, R28, R5 ;  /* 0x0000001cff057219 */ /* 0x000fe20000011605 */
[----:B------:R-:W-:Y:S01]  /*0c90*/  IMAD.MOV.U32 R4, RZ, RZ, R20 ;  /* 0x000000ffff047224 */ /* 0x000fe200078e0014 */
[----:B------:R-:W-:Y:S01]  /*0ca0*/  LOP3.LUT R12, RZ, R3, RZ, 0x33, !PT ;  /* 0x00000003ff0c7212 */ /* 0x000fe200078e33ff */
[----:B------:R-:W3:Y:S01]  /*0cb0*/  LDC R25, c[0x0][0x610] ;  /* 0x00018400ff197b82 */ /* 0x000ee20000000800 */
[----:B------:R-:W-:Y:S05]  /*0cc0*/  @!P0 BRA `(.L_x_10) ;  /* 0x0000000000288947 */ /* 0x000fea0003800000 */
[----:B------:R-:W4:Y:S02]  /*0cd0*/  LDC R3, c[0x0][0x64c] ;  /* 0x00019300ff037b82 */ /* 0x000f240000000800 */
[----:B----4-:R-:W-:-:S05]  /*0ce0*/  IADD3 R3, P0, R20, R3, RZ ;  /* 0x0000000314037210 */ /* 0x010fca0007f1e0ff */
        /* <DEDUP_REMOVED lines=8> */
.L_x_10:
[----:B-1----:R-:W-:Y:S01]  /*0d70*/  SHF.R.U64 R4, R4, R15, R5 ;  /* 0x0000000f04047219 */ /* 0x002fe20000001205 */
[----:B0-----:R-:W-:Y:S01]  /*0d80*/  VIADD R5, R24, 0xffffffff ;  /* 0xffffffff18057836 */ /* 0x001fe20000000000 */
[----:B------:R-:W-:Y:S01]  /*0d90*/  SHF.L.U32 R3, R23, R28, RZ ;  /* 0x0000001c17037219 */ /* 0x000fe200000006ff */
[----:B------:R-:W-:Y:S01]  /*0da0*/  IMAD.MOV.U32 R23, RZ, RZ, R29 ;  /* 0x000000ffff177224 */ /* 0x000fe200078e001d */
[----:B------:R-:W-:Y:S01]  /*0db0*/  LOP3.LUT R12, R27, R12, RZ, 0xc0, !PT ;  /* 0x0000000c1b0c7212 */ /* 0x000fe200078ec0ff */
[----:B------:R-:W-:Y:S01]  /*0dc0*/  IMAD.MOV R8, RZ, RZ, -R4 ;  /* 0x000000ffff087224 */ /* 0x000fe200078e0a04 */
[----:B------:R-:W-:-:S03]  /*0dd0*/  SEL R7, R7, R22, !P1 ;  /* 0x0000001607077207 */ /* 0x000fc60004800000 */
[----:B------:R-:W-:Y:S01]  /*0de0*/  IMAD R12, R3, R4, R12 ;  /* 0x00000004030c7224 */ /* 0x000fe200078e020c */
[----:B------:R-:W-:Y:S01]  /*0df0*/  LOP3.LUT R4, R14, R5, RZ, 0xc0, !PT ;  /* 0x000000050e047212 */ /* 0x000fe200078ec0ff */
[----:B--2---:R-:W-:Y:S02]  /*0e00*/  IMAD R3, R8, R21, R20 ;  /* 0x0000001508037224 */ /* 0x004fe400078e0214 */
[----:B---3--:R-:W-:Y:S02]  /*0e10*/  IMAD R7, R12, R25, R7 ;  /* 0x000000190c077224 */ /* 0x008fe400078e0207 */
[----:B------:R-:W-:Y:S02]  /*0e20*/  IMAD.MOV.U32 R5, RZ, RZ, 0x1 ;  /* 0x00000001ff057424 */ /* 0x000fe400078e00ff */
[----:B------:R-:W-:-:S03]  /*0e30*/  IMAD R4, R3, R24, R4 ;  /* 0x0000001803047224 */ /* 0x000fc600078e0204 */
[----:B------:R-:W-:Y:S02]  /*0e40*/  PRMT R3, R5, 0x7610, R3 ;  /* 0x0000761005037816 */ /* 0x000fe40000000003 */
[----:B------:R-:W-:Y:S02]  /*0e50*/  SEL R102, R4, R7, !P1 ;  /* 0x0000000704667207 */ /* 0x000fe40004800000 */
[----:B------:R-:W-:-:S07]  /*0e60*/  SEL R109, R7, R4, !P1 ;  /* 0x00000004076d7207 */ /* 0x000fce0004800000 */
.L_x_8:
[----:B------:R-:W-:-:S08]  /*0e70*/  NOP ;  /* 0x0000000000007918 */ /* 0x000fd00000000000 */
[----:B------:R-:W0:Y:S02]  /*0e80*/  USETMAXREG.TRY_ALLOC.CTAPOOL UP0, 0xe8 ;  /* 0x000000e8000079c8 */ /* 0x000e240008000600 */
[----:B0-----:R-:W-:-:S13]  /*0e90*/  PLOP3.LUT P0, PT, PT, PT, UP0, 0x80, 0x0 ;  /* 0x000000000000781c */ /* 0x001fda0003f0f008 */
[----:B------:R-:W-:Y:S05]  /*0ea0*/  @!P0 BRA `(.L_x_8) ;  /* 0xfffffffc00f08947 */ /* 0x000fea000383ffff */
[----:B------:R-:W-:Y:S01]  /*0eb0*/  ULDC.64 UR4, c[0x0][0x598] ;  /* 0x0001660000047ab9 */ /* 0x000fe20000000a00 */
[----:B------:R-:W-:Y:S01]  /*0ec0*/  ULDC.64 UR36, c[0x0][0x208] ;  /* 0x0000820000247ab9 */ /* 0x000fe20000000a00 */
[----:B------:R-:W-:-:S04]  /*0ed0*/  ISETP.NE.U32.AND P0, PT, RZ, UR4, PT ;  /* 0x00000004ff007c0c */ /* 0x000fc8000bf05070 */
[----:B------:R-:W-:-:S13]  /*0ee0*/  ISETP.NE.AND.EX P0, PT, RZ, UR5, PT, P0 ;  /* 0x00000005ff007c0c */ /* 0x000fda000bf05300 */
[----:B------:R-:W-:Y:S05]  /*0ef0*/  @!P0 BRA `(.L_x_11) ;  /* 0x00000000001c8947 */ /* 0x000fea0003800000 */
[----:B------:R-:W0:Y:S02]  /*0f00*/  LDC.64 R4, c[0x0][0x598] ;  /* 0x00016600ff047b82 */ /* 0x000e240000000a00 */
[----:B0-----:R-:W2:Y:S02]  /*0f10*/  LDG.E.64 R4, desc[UR36][R4.64] ;  /* 0x0000002404047981 */ /* 0x001ea4000c1e1b00 */
[----:B--2---:R-:W-:-:S04]  /*0f20*/  ISETP.NE.U32.AND P0, PT, R4, RZ, PT ;  /* 0x000000ff0400720c */ /* 0x004fc80003f05070 */
[----:B------:R-:W-:-:S13]  /*0f30*/  ISETP.NE.AND.EX P0, PT, R5, RZ, PT, P0 ;  /* 0x000000ff0500720c */ /* 0x000fda0003f05300 */
[----:B------:R-:W-:Y:S05]  /*0f40*/  @!P0 BRA `(.L_x_11) ;  /* 0x0000000000088947 */ /* 0x000fea0003800000 */
[----:B------:R0:W5:Y:S01]  /*0f50*/  LD.E R22, desc[UR36][R4.64] ;  /* 0x0000002404167980 */ /* 0x000162000c101900 */
[----:B------:R-:W-:Y:S05]  /*0f60*/  BRA `(.L_x_12) ;  /* 0x0000000000247947 */ /* 0x000fea0003800000 */
.L_x_11:
[----:B------:R-:W-:Y:S02]  /*0f70*/  ULDC.64 UR4, c[0x0][0x588] ;  /* 0x0001620000047ab9 */ /* 0x000fe40000000a00 */
[----:B------:R-:W-:-:S04]  /*0f80*/  ISETP.NE.U32.AND P0, PT, RZ, UR4, PT ;  /* 0x00000004ff007c0c */ /* 0x000fc8000bf05070 */
[----:B------:R-:W-:-:S13]  /*0f90*/  ISETP.NE.AND.EX P0, PT, RZ, UR5, PT, P0 ;  /* 0x00000005ff007c0c */ /* 0x000fda000bf05300 */
[----:B------:R-:W-:Y:S05]  /*0fa0*/  @!P0 BRA `(.L_x_13) ;  /* 0x00000000000c8947 */ /* 0x000fea0003800000 */
[----:B------:R-:W0:Y:S02]  /*0fb0*/  LDC.64 R4, c[0x0][0x588] ;  /* 0x00016200ff047b82 */ /* 0x000e240000000a00 */
[----:B0-----:R1:W5:Y:S01]  /*0fc0*/  LDG.E R22, desc[UR36][R4.64] ;  /* 0x0000002404167981 */ /* 0x001362000c1e1900 */
[----:B------:R-:W-:Y:S05]  /*0fd0*/  BRA `(.L_x_12) ;  /* 0x0000000000087947 */ /* 0x000fea0003800000 */
.L_x_13:
[----:B------:R-:W-:Y:S02]  /*0fe0*/  ULDC UR4, c[0x0][0x580] ;  /* 0x0001600000047ab9 */ /* 0x000fe40000000800 */
[----:B------:R-:W-:-:S07]  /*0ff0*/  IMAD.U32 R22, RZ, RZ, UR4 ;  /* 0x00000004ff167e24 */ /* 0x000fce000f8e00ff */
.L_x_12:
[----:B------:R-:W-:Y:S02]  /*1000*/  ULDC.64 UR4, c[0x0][0x5a0] ;  /* 0x0001680000047ab9 */ /* 0x000fe40000000a00 */
[----:B------:R-:W-:-:S04]  /*1010*/  ISETP.NE.U32.AND P0, PT, RZ, UR4, PT ;  /* 0x00000004ff007c0c */ /* 0x000fc8000bf05070 */
[----:B------:R-:W-:-:S13]  /*1020*/  ISETP.NE.AND.EX P0, PT, RZ, UR5, PT, P0 ;  /* 0x00000005ff007c0c */ /* 0x000fda000bf05300 */
[----:B------:R-:W-:Y:S05]  /*1030*/  @!P0 BRA `(.L_x_14) ;  /* 0x00000000001c8947 */ /* 0x000fea0003800000 */
[----:B01----:R-:W0:Y:S02]  /*1040*/  LDC.64 R4, c[0x0][0x5a0] ;  /* 0x00016800ff047b82 */ /* 0x003e240000000a00 */
[----:B0-----:R-:W2:Y:S02]  /*1050*/  LDG.E.64 R4, desc[UR36][R4.64] ;  /* 0x0000002404047981 */ /* 0x001ea4000c1e1b00 */
[----:B--2---:R-:W-:-:S04]  /*1060*/  ISETP.NE.U32.AND P0, PT, R4, RZ, PT ;  /* 0x000000ff0400720c */ /* 0x004fc80003f05070 */
[----:B------:R-:W-:-:S13]  /*1070*/  ISETP.NE.AND.EX P0, PT, R5, RZ, PT, P0 ;  /* 0x000000ff0500720c */ /* 0x000fda0003f05300 */
[----:B------:R-:W-:Y:S05]  /*1080*/  @!P0 BRA `(.L_x_14) ;  /* 0x0000000000088947 */ /* 0x000fea0003800000 */
[----:B------:R0:W5:Y:S01]  /*1090*/  LD.E R90, desc[UR36][R4.64] ;  /* 0x00000024045a7980 */ /* 0x000162000c101900 */
[----:B------:R-:W-:Y:S05]  /*10a0*/  BRA `(.L_x_15) ;  /* 0x0000000000247947 */ /* 0x000fea0003800000 */
.L_x_14:
[----:B------:R-:W-:Y:S02]  /*10b0*/  ULDC.64 UR4, c[0x0][0x590] ;  /* 0x0001640000047ab9 */ /* 0x000fe40000000a00 */
[----:B------:R-:W-:-:S04]  /*10c0*/  ISETP.NE.U32.AND P0, PT, RZ, UR4, PT ;  /* 0x00000004ff007c0c */ /* 0x000fc8000bf05070 */
[----:B------:R-:W-:-:S13]  /*10d0*/  ISETP.NE.AND.EX P0, PT, RZ, UR5, PT, P0 ;  /* 0x00000005ff007c0c */ /* 0x000fda000bf05300 */
[----:B------:R-:W-:Y:S05]  /*10e0*/  @!P0 BRA `(.L_x_16) ;  /* 0x00000000000c8947 */ /* 0x000fea0003800000 */
[----:B------:R-:W2:Y:S02]  /*10f0*/  LDC.64 R90, c[0x0][0x590] ;  /* 0x00016400ff5a7b82 */ /* 0x000ea40000000a00 */
[----:B--2---:R2:W5:Y:S01]  /*1100*/  LDG.E R90, desc[UR36][R90.64] ;  /* 0x000000245a5a7981 */ /* 0x004562000c1e1900 */
[----:B------:R-:W-:Y:S05]  /*1110*/  BRA `(.L_x_15) ;  /* 0x0000000000087947 */ /* 0x000fea0003800000 */
.L_x_16:
[----:B------:R-:W-:Y:S02]  /*1120*/  ULDC UR4, c[0x0][0x584] ;  /* 0x0001610000047ab9 */ /* 0x000fe40000000800 */
[----:B------:R-:W-:-:S07]  /*1130*/  IMAD.U32 R90, RZ, RZ, UR4 ;  /* 0x00000004ff5a7e24 */ /* 0x000fce000f8e00ff */
.L_x_15:
[----:B------:R-:W-:-:S13]  /*1140*/  LOP3.LUT P0, RZ, R3, 0xff, RZ, 0xc0, !PT ;  /* 0x000000ff03ff7812 */ /* 0x000fda000780c0ff */
[----:B------:R-:W-:Y:S05]  /*1150*/  @!P0 EXIT ;  /* 0x000000000000894d */ /* 0x000fea0003800000 */
[----:B------:R-:W3:Y:S01]  /*1160*/  LDC R92, c[0x0][0x658] ;  /* 0x00019600ff5c7b82 */ /* 0x000ee20000000800 */
[----:B------:R-:W-:Y:S01]  /*1170*/  ULDC.64 UR6, c[0x0][0x288] ;  /* 0x0000a20000067ab9 */ /* 0x000fe20000000a00 */
[----:B------:R-:W-:Y:S01]  /*1180*/  LOP3.LUT R6, R6, 0x1, RZ, 0xc0, !PT ;  /* 0x0000000106067812 */ /* 0x000fe200078ec0ff */
[----:B------:R-:W-:Y:S01]  /*1190*/  UIADD3 UR4, UR7, 0x7f, URZ ;  /* 0x0000007f07047890 */ /* 0x000fe2000fffe03f */
[----:B------:R-:W-:Y:S01]  /*11a0*/  SHF.R.U32.HI R3, RZ, 0x2, R97 ;  /* 0x00000002ff037819 */ /* 0x000fe20000011661 */
[----:B------:R-:W-:Y:S01]  /*11b0*/  IMAD.MOV.U32 R7, RZ, RZ, -0x1 ;  /* 0xffffffffff077424 */ /* 0x000fe200078e00ff */
[----:B------:R-:W-:Y:S01]  /*11c0*/  SHF.R.U32.HI R0, RZ, 0x1, R0 ;  /* 0x00000001ff007819 */ /* 0x000fe20000011600 */
[----:B------:R-:W-:Y:S01]  /*11d0*/  USHF.R.S32.HI UR5, URZ, 0x1f, UR4 ;  /* 0x0000001f3f057899 */ /* 0x000fe20008011404 */
[----:B01----:R-:W0:Y:S01]  /*11e0*/  LDC.64 R4, c[0x0][0x5c8] ;  /* 0x00017200ff047b82 */ /* 0x003e220000000a00 */
[----:B------:R-:W-:Y:S01]  /*11f0*/  IMAD.SHL.U32 R88, R6, 0x40, RZ ;  /* 0x0000004006587824 */ /* 0x000fe200078e00ff */
[----:B------:R-:W-:Y:S01]  /*1200*/  LOP3.LUT R3, R3, 0x7, RZ, 0xc0, !PT ;  /* 0x0000000703037812 */ /* 0x000fe200078ec0ff */
[----:B------:R-:W-:Y:S01]  /*1210*/  ULEA.HI UR5, UR5, UR4, URZ, 0x7 ;  /* 0x0000000405057291 */ /* 0x000fe2000f8f383f */
[----:B------:R-:W-:Y:S01]  /*1220*/  LOP3.LUT R0, R0, 0x30, RZ, 0xc0, !PT ;  /* 0x0000003000007812 */ /* 0x000fe200078ec0ff */
[----:B------:R-:W-:Y:S01]  /*1230*/  IMAD.MOV.U32 R9, RZ, RZ, 0x1 ;  /* 0x00000001ff097424 */ /* 0x000fe200078e00ff */
[--C-:B------:R-:W-:Y:S01]  /*1240*/  LOP3.LUT R88, R88, 0x40, R3.reuse, 0xe2, !PT ;  /* 0x0000004058587812 */ /* 0x100fe200078ee203 */
[----:B------:R-:W-:Y:S01]  /*1250*/  USHF.R.S32.HI UR43, URZ, 0x7, UR5 ;  /* 0x000000073f2b7899 */ /* 0x000fe20008011405 */
[----:B------:R-:W1:Y:S01]  /*1260*/  LDC R99, c[0x0][0x600] ;  /* 0x00018000ff637b82 */ /* 0x000e620000000800 */
[----:B------:R-:W-:Y:S01]  /*1270*/  IADD3 R3, RZ, -R0, -R3 ;  /* 0x80000000ff037210 */ /* 0x000fe20007ffe803 */
[----:B------:R-:W-:Y:S01]  /*1280*/  IMAD.U32 R8, RZ, RZ, UR6 ;  /* 0x00000006ff087e24 */ /* 0x000fe2000f8e00ff */
[C---:B--2---:R-:W-:Y:S01]  /*1290*/  LOP3.LUT R91, R97.reuse, 0x3, RZ, 0xc0, !PT ;  /* 0x00000003615b7812 */ /* 0x044fe200078ec0ff */
[----:B------:R-:W-:Y:S01]  /*12a0*/  UISETP.LT.AND UP0, UPT, UR43, 0x1, UPT ;  /* 0x000000012b00788c */ /* 0x000fe2000bf01270 */
[----:B------:R-:W-:Y:S01]  /*12b0*/  LOP3.LUT R98, R97, 0x80, RZ, 0xc0, !PT ;  /* 0x0000008061627812 */ /* 0x000fe200078ec0ff */
[----:B------:R-:W-:Y:S01]  /*12c0*/  IMAD R3, R6, -0x40, R3 ;  /* 0xffffffc006037824 */ /* 0x000fe200078e0203 */
[----:B------:R-:W-:Y:S01]  /*12d0*/  ULDC UR4, c[0x0][0x284] ;  /* 0x0000a10000047ab9 */ /* 0x000fe20000000800 */
[----:B---3--:R-:W-:Y:S01]  /*12e0*/  SHF.L.U32 R7, R7, R92, RZ ;  /* 0x0000005c07077219 */ /* 0x008fe200000006ff */
[----:B------:R-:W-:Y:S01]  /*12f0*/  USEL UR44, UR43, 0x1, UP0 ;  /* 0x000000012b2c7887 */ /* 0x000fe20008000000 */
[----:B------:R-:W-:Y:S01]  /*1300*/  IMAD R91, R91, -0x2, R8 ;  /* 0xfffffffe5b5b7824 */ /* 0x000fe200078e0208 */
[----:B------:R-:W-:Y:S01]  /*1310*/  LOP3.LUT R88, R88, R0, RZ, 0xfc, !PT ;  /* 0x0000000058587212 */ /* 0x000fe200078efcff */
[----:B------:R-:W-:Y:S01]  /*1320*/  IMAD.SHL.U32 R97, R97, 0x2, RZ ;  /* 0x0000000261617824 */ /* 0x000fe200078e00ff */
[----:B------:R-:W-:Y:S01]  /*1330*/  SHF.L.U32 R92, R9, R92, RZ ;  /* 0x0000005c095c7219 */ /* 0x000fe200000006ff */
[----:B------:R-:W-:Y:S01]  /*1340*/  VIADD R101, R3, UR4 ;  /* 0x0000000403657c36 */ /* 0x000fe20008000000 */
[----:B------:R-:W-:Y:S01]  /*1350*/  LOP3.LUT R118, R18, 0x1, RZ, 0xfc, !PT ;  /* 0x0000000112767812 */ /* 0x000fe200078efcff */
[C---:B0-----:R-:W-:Y:S01]  /*1360*/  IMAD.SHL.U32 R96, R4.reuse, 0x80, RZ ;  /* 0x0000008004607824 */ /* 0x041fe200078e00ff */
[C-C-:B------:R-:W-:Y:S01]  /*1370*/  SHF.L.U64.HI R93, R4.reuse, 0x7, R5.reuse ;  /* 0x00000007045d7819 */ /* 0x140fe20000010205 */
[C---:B------:R-:W-:Y:S01]  /*1380*/  IMAD.SHL.U32 R95, R4.reuse, 0x8, RZ ;  /* 0x00000008045f7824 */ /* 0x040fe200078e00ff */
[----:B------:R-:W-:Y:S01]  /*1390*/  SHF.L.U64.HI R94, R4, 0x3, R5 ;  /* 0x00000003045e7819 */ /* 0x000fe20000010205 */
[----:B------:R-:W-:Y:S01]  /*13a0*/  IMAD.MOV.U32 R89, RZ, RZ, RZ ;  /* 0x000000ffff597224 */ /* 0x000fe200078e00ff */
[----:B------:R-:W-:Y:S01]  /*13b0*/  SHF.R.U32.HI R98, RZ, 0x7, R98 ;  /* 0x00000007ff627819 */ /* 0x000fe20000011662 */
[----:B------:R-:W-:Y:S01]  /*13c0*/  UIADD3 UR44, UR43, -UR44, URZ ;  /* 0x8000002c2b2c7290 */ /* 0x000fe2000fffe03f */
[----:B------:R-:W-:Y:S01]  /*13d0*/  LOP3.LUT R100, RZ, R7, RZ, 0x33, !PT ;  /* 0x00000007ff647212 */ /* 0x000fe200078e33ff */
[----:B-1----:R-:W-:Y:S01]  /*13e0*/  VIADD R99, R99, 0xffffffff ;  /* 0xffffffff63637836 */ /* 0x002fe20000000000 */
[----:B------:R-:W-:Y:S01]  /*13f0*/  UMOV UR40, URZ ;  /* 0x0000003f00287c82 */ /* 0x000fe20008000000 */
[----:B------:R-:W-:-:S08]  /*1400*/  UMOV UR42, URZ ;  /* 0x0000003f002a7c82 */ /* 0x000fd00008000000 */
.L_x_160:
[----:B0-----:R-:W0:Y:S01]  /*1410*/  SHFL.IDX PT, R0, R98, RZ, 0x1f ;  /* 0x00001fff62007589 */ /* 0x001e2200000e0000 */
[----:B-1----:R-:W1:Y:S01]  /*1420*/  S2UR UR7, SR_CgaCtaId ;  /* 0x00000000000779c3 */ /* 0x002e620000008800 */
[----:B------:R-:W-:Y:S01]  /*1430*/  UMOV UR6, 0x400 ;  /* 0x0000040000067882 */ /* 0x000fe20000000000 */
[----:B0-----:R-:W-:Y:S01]  /*1440*/  R2UR UR4, R0 ;  /* 0x00000000000472ca */ /* 0x001fe200000e0000 */
[----:B-1----:R-:W-:-:S12]  /*1450*/  ULEA UR6, UR7, UR6, 0x18 ;  /* 0x0000000607067291 */ /* 0x002fd8000f8ec03f */
[----:B------:R-:W-:-:S04]  /*1460*/  ULEA.HI UR5, UR4, UR4, URZ, 0x1 ;  /* 0x0000000404057291 */ /* 0x000fc8000f8f083f */
[----:B------:R-:W-:-:S04]  /*1470*/  ULOP3.LUT UR5, UR5, 0x7fffe, URZ, 0xc0, !UPT ;  /* 0x0007fffe05057892 */ /* 0x000fc8000f8ec03f */
[----:B------:R-:W-:-:S03]  /*1480*/  UIADD3 UR5, UR4, -UR5, URZ ;  /* 0x8000000504057290 */ /* 0x000fc6000fffe03f */
[----:B------:R-:W-:Y:S01]  /*1490*/  ULDC UR4, c[0x0][0x28c] ;  /* 0x0000a30000047ab9 */ /* 0x000fe20000000800 */
[----:B------:R-:W-:Y:S01]  /*14a0*/  ULEA UR5, UR5, UR6, 0xd ;  /* 0x0000000605057291 */ /* 0x000fe2000f8e683f */
[----:B------:R-:W-:-:S03]  /*14b0*/  ISETP.LT.AND P0, PT, RZ, UR4, PT ;  /* 0x00000004ff007c0c */ /* 0x000fc6000bf01270 */
[----:B------:R-:W-:-:S04]  /*14c0*/  UIADD3 UR5, UR5, 0x100, URZ ;  /* 0x0000010005057890 */ /* 0x000fc8000fffe03f */
[----:B------:R-:W-:-:S04]  /*14d0*/  USHF.R.U32.HI UR5, URZ, 0x4, UR5 ;  /* 0x000000043f057899 */ /* 0x000fc80008011605 */
[----:B------:R-:W-:-:S04]  /*14e0*/  ULOP3.LUT UR5, UR5, 0x3fff, URZ, 0xc0, !UPT ;  /* 0x00003fff05057892 */ /* 0x000fc8000f8ec03f */
[----:B------:R-:W-:Y:S01]  /*14f0*/  ULOP3.LUT UR45, UR5, 0x10000, URZ, 0xfc, !UPT ;  /* 0x00010000052d7892 */ /* 0x000fe2000f8efc3f */
[----:B--2345:R-:W-:Y:S11]  /*1500*/  @P0 BRA `(.L_x_17) ;  /* 0x0000000000400947 */ /* 0x03cff60003800000 */
[----:B------:R-:W-:Y:S01]  /*1510*/  MOV R0, 0x0 ;  /* 0x0000000000007802 */ /* 0x000fe20000000f00 */
[----:B------:R-:W-:Y:S01]  /*1520*/  ULDC.64 UR4, c[0x4][0x68] ;  /* 0x01001a0000047ab9 */ /* 0x000fe20000000a00 */
[----:B------:R-:W-:Y:S01]  /*1530*/  ULDC.64 UR6, c[0x4][0x8] ;  /* 0x0100020000067ab9 */ /* 0x000fe20000000a00 */
[----:B------:R-:W-:Y:S01]  /*1540*/  IMAD.U32 R4, RZ, RZ, UR4 ;  /* 0x00000004ff047e24 */ /* 0x000fe2000f8e00ff */
[----:B------:R0:W1:Y:S01]  /*1550*/  LDC.64 R14, c[0x4][R0] ;  /* 0x01000000000e7b82 */ /* 0x0000620000000a00 */
[----:B------:R-:W-:Y:S01]  /*1560*/  IMAD.U32 R5, RZ, RZ, UR5 ;  /* 0x00000005ff057e24 */ /* 0x000fe2000f8e00ff */
[----:B------:R-:W-:Y:S01]  /*1570*/  ULDC.64 UR4, c[0x4][0x70] ;  /* 0x01001c0000047ab9 */ /* 0x000fe20000000a00 */
[----:B------:R-:W-:Y:S02]  /*1580*/  IMAD.U32 R10, RZ, RZ, UR6 ;  /* 0x00000006ff0a7e24 */ /* 0x000fe4000f8e00ff */
[----:B------:R-:W-:Y:S02]  /*1590*/  IMAD.U32 R6, RZ, RZ, UR4 ;  /* 0x00000004ff067e24 */ /* 0x000fe4000f8e00ff */
[----:B------:R-:W-:-:S02]  /*15a0*/  IMAD.U32 R7, RZ, RZ, UR5 ;  /* 0x00000005ff077e24 */ /* 0x000fc4000f8e00ff */
[----:B------:R-:W-:Y:S02]  /*15b0*/  IMAD.U32 R11, RZ, RZ, UR7 ;  /* 0x00000007ff0b7e24 */ /* 0x000fe4000f8e00ff */
[----:B------:R-:W-:Y:S02]  /*15c0*/  IMAD.MOV.U32 R8, RZ, RZ, 0x1e1 ;  /* 0x000001e1ff087424 */ /* 0x000fe400078e00ff */
[----:B------:R-:W-:Y:S02]  /*15d0*/  IMAD.MOV.U32 R12, RZ, RZ, 0x1 ;  /* 0x00000001ff0c7424 */ /* 0x000fe400078e00ff */
[----:B0-----:R-:W-:-:S07]  /*15e0*/  IMAD.MOV.U32 R13, RZ, RZ, RZ ;  /* 0x000000ffff0d7224 */ /* 0x001fce00078e00ff */
[----:B------:R-:W-:-:S07]  /*15f0*/  LEPC R20, `(.L_x_17) ;  /* 0x000000001014794e */ /* 0x000fce0000000000 */
[----:B-1---5:R-:W-:Y:S05]  /*1600*/  CALL.ABS.NOINC R14 ;  /* 0x000000000e007343 */ /* 0x022fea0003c00000 */
.L_x_17:
[----:B------:R-:W-:-:S13]  /*1610*/  ISETP.NE.AND P0, PT, R118, 0x3, PT ;  /* 0x000000037600780c */ /* 0x000fda0003f05270 */
[----:B------:R-:W-:Y:S05]  /*1620*/  @!P0 BRA `(.L_x_18) ;  /* 0x0000000000048947 */ /* 0x000fea0003800000 */
[----:B------:R-:W-:Y:S01]  /*1630*/  BPT.TRAP 0x1 ;  /* 0x000000040000795c */ /* 0x000fe20000300000 */
.L_x_18:
[----:B------:R-:W0:Y:S01]  /*1640*/  S2UR UR5, SR_CgaCtaId ;  /* 0x00000000000579c3 */ /* 0x000e220000008800 */
[----:B------:R-:W-:Y:S01]  /*1650*/  UMOV UR4, 0x400 ;  /* 0x0000040000047882 */ /* 0x000fe20000000000 */
[----:B------:R-:W-:Y:S02]  /*1660*/  IMAD.U32 R0, RZ, RZ, UR40 ;  /* 0x00000028ff007e24 */ /* 0x000fe4000f8e00ff */
[----:B------:R-:W-:-:S03]  /*1670*/  IMAD.U32 R3, RZ, RZ, UR42 ;  /* 0x0000002aff037e24 */ /* 0x000fc6000f8e00ff */
[----:B------:R-:W-:Y:S01]  /*1680*/  SHF.L.U32 R0, R0, 0x1f, RZ ;  /* 0x0000001f00007819 */ /* 0x000fe200000006ff */
[----:B0-----:R-:W-:-:S06]  /*1690*/  ULEA UR4, UR5, UR4, 0x18 ;  /* 0x0000000405047291 */ /* 0x001fcc000f8ec03f */
[----:B------:R-:W-:-:S04]  /*16a0*/  IMAD.U32 R6, RZ, RZ, UR4 ;  /* 0x00000004ff067e24 */ /* 0x000fc8000f8e00ff */
[----:B------:R-:W-:-:S04]  /*16b0*/  IMAD R3, R3, 0x8, R6 ;  /* 0x0000000803037824 */ /* 0x000fc800078e0206 */
[----:B------:R0:W1:Y:S01]  /*16c0*/  SYNCS.PHASECHK.TRANS64.TRYWAIT P1, [R3+URZ], R0 ;  /* 0x00000000030075a7 */ /* 0x000062000802017f */
[----:B------:R-:W-:Y:S05]  /*16d0*/  @!P0 BRA `(.L_x_19) ;  /* 0x0000000000048947 */ /* 0x000fea0003800000 */
[----:B------:R-:W-:Y:S01]  /*16e0*/  BPT.TRAP 0x1 ;  /* 0x000000040000795c */ /* 0x000fe20000300000 */
.L_x_19:
[----:B------:R-:W-:-:S05]  /*16f0*/  IMAD.U32 R4, RZ, RZ, UR44 ;  /* 0x0000002cff047e24 */ /* 0x000fca000f8e00ff */
[----:B------:R-:W-:Y:S01]  /*1700*/  ISETP.GE.AND P2, PT, R4, 0x1, PT ;  /* 0x000000010400780c */ /* 0x000fe20003f46270 */
[----:B-1----:R-:W-:-:S12]  /*1710*/  @P1 BRA `(.L_x_20) ;  /* 0x0000000000081947 */ /* 0x002fd80003800000 */
[----:B------:R-:W1:Y:S02]  /*1720*/  SYNCS.PHASECHK.TRANS64.TRYWAIT P1, [R3+URZ], R0 ;  /* 0x00000000030075a7 */ /* 0x000e64000802017f */
[----:B-1----:R-:W-:Y:S05]  /*1730*/  @!P1 BRA `(.L_x_21) ;  /* 0x0000007800189947 */ /* 0x002fea0003800000 */
.L_x_20:
[----:B------:R-:W-:Y:S05]  /*1740*/  WARPSYNC.ALL ;  /* 0x0000000000007948 */ /* 0x000fea0003800000 */
[----:B------:R-:W-:Y:S01]  /*1750*/  R2UR UR4, R6 ;  /* 0x00000000060472ca */ /* 0x000fe200000e0000 */
[----:B------:R-:W-:Y:S01]  /*1760*/  ULEA UR8, UR42, UR45, 0xc ;  /* 0x0000002d2a087291 */ /* 0x000fe2000f8e603f */
[----:B------:R-:W-:Y:S01]  /*1770*/  WARPGROUP.ARRIVE ;  /* 0x00000000000079c5 */ /* 0x000fe20000000000 */
[----:B------:R-:W-:Y:S01]  /*1780*/  UMOV UR9, 0x40000040 ;  /* 0x4000004000097882 */ /* 0x000fe20000000000 */
[----:B------:R-:W-:Y:S01]  /*1790*/  UMOV UR11, 0x40000040 ;  /* 0x40000040000b7882 */ /* 0x000fe20000000000 */
[----:B------:R-:W-:Y:S01]  /*17a0*/  UIADD3 UR12, UR8, 0x400, URZ ;  /* 0x00000400080c7890 */ /* 0x000fe2000fffe03f */
[----:B------:R-:W-:Y:S01]  /*17b0*/  UMOV UR15, UR11 ;  /* 0x0000000b000f7c82 */ /* 0x000fe20008000000 */
[----:B------:R-:W-:Y:S01]  /*17c0*/  UMOV UR13, 0x40000040 ;  /* 0x40000040000d7882 */ /* 0x000fe20000000000 */
[----:B------:R-:W-:-:S05]  /*17d0*/  UIADD3 UR5, UR8, 0x402, URZ ;  /* 0x0000040208057890 */ /* 0x000fca000fffe03f */
[----:B------:R-:W-:-:S04]  /*17e0*/  UIADD3 UR4, UR4, 0x20100, URZ ;  /* 0x0002010004047890 */ /* 0x000fc8000fffe03f */
[----:B------:R-:W-:-:S04]  /*17f0*/  USHF.R.U32.HI UR4, URZ, 0x4, UR4 ;  /* 0x000000043f047899 */ /* 0x000fc80008011604 */
[----:B------:R-:W-:-:S04]  /*1800*/  ULOP3.LUT UR4, UR4, 0x3fff, URZ, 0xc0, !UPT ;  /* 0x00003fff04047892 */ /* 0x000fc8000f8ec03f */
[----:B------:R-:W-:-:S04]  /*1810*/  ULOP3.LUT UR4, UR4, 0x10000, URZ, 0xfc, !UPT ;  /* 0x0001000004047892 */ /* 0x000fc8000f8efc3f */
[----:B------:R-:W-:-:S07]  /*1820*/  ULEA UR6, UR42, UR4, 0xa ;  /* 0x000000042a067291 */ /* 0x000fce000f8e503f */
[----:B------:R-:W-:Y:S02]  /*1830*/  UMOV UR10, UR6 ;  /* 0x00000006000a7c82 */ /* 0x000fe40008000000 */
[----:B------:R-:W-:Y:S01]  /*1840*/  HGMMA.64x64x16.F32.BF16 R56, gdesc[UR8], RZ, !UPT, gsb0 ;  /* 0x00e00000083879f0 */ /* 0x000fe2000c0018ff */
[----:B------:R-:W-:Y:S01]  /*1850*/  UMOV UR14, UR10 ;  /* 0x0000000a000e7c82 */ /* 0x000fe20008000000 */
[----:B------:R-:W-:Y:S01]  /*1860*/  UIADD3 UR10, UR6, 0x206, URZ ;  /* 0x00000206060a7890 */ /* 0x000fe2000fffe03f */
[----:B------:R-:W-:Y:S01]  /*1870*/  UMOV UR9, 0x40000040 ;  /* 0x4000004000097882 */ /* 0x000fe20000000000 */
[----:B------:R-:W-:Y:S01]  /*1880*/  UMOV UR11, 0x40000040 ;  /* 0x40000040000b7882 */ /* 0x000fe20000000000 */
[----:B------:R-:W-:Y:S02]  /*1890*/  WARPGROUP.DEPBAR.LE gsb0, 0x0 ;  /* 0x00008000000079c5 */ /* 0x000fe40000010000 */
[----:B------:R-:W-:-:S06]  /*18a0*/  WARPGROUP.ARRIVE ;  /* 0x00000000000079c5 */ /* 0x000fcc0000000000 */
[----:B------:R-:W-:Y:S01]  /*18b0*/  HGMMA.64x64x16.F32.BF16 R24, gdesc[UR12], RZ, !UPT, gsb0 ;  /* 0x00e000000c1879f0 */ /* 0x000fe2000c0018ff */
[----:B------:R-:W-:Y:S02]  /*18c0*/  UIADD3 UR12, UR8, 0x2, URZ ;  /* 0x00000002080c7890 */ /* 0x000fe4000fffe03f */
[----:B------:R-:W-:Y:S01]  /*18d0*/  UIADD3 UR14, UR6, 0x2, URZ ;  /* 0x00000002060e7890 */ /* 0x000fe2000fffe03f */
[----:B------:R-:W-:Y:S01]  /*18e0*/  UMOV UR13, 0x40000040 ;  /* 0x40000040000d7882 */ /* 0x000fe20000000000 */
[----:B------:R-:W-:Y:S01]  /*18f0*/  UMOV UR15, 0x40000040 ;  /* 0x40000040000f7882 */ /* 0x000fe20000000000 */
[----:B------:R-:W-:Y:S02]  /*1900*/  WARPGROUP.DEPBAR.LE gsb0, 0x0 ;  /* 0x00008000000079c5 */ /* 0x000fe40000010000 */
[----:B------:R-:W-:-:S06]  /*1910*/  WARPGROUP.ARRIVE ;  /* 0x00000000000079c5 */ /* 0x000fcc0000000000 */
[----:B------:R-:W-:Y:S01]  /*1920*/  HGMMA.64x64x16.F32.BF16 R56, gdesc[UR12], R56, gsb0 ;  /* 0x00e000000c3879f0 */ /* 0x000fe20008001838 */
[----:B------:R-:W-:Y:S01]  /*1930*/  UMOV UR12, UR5 ;  /* 0x00000005000c7c82 */ /* 0x000fe20008000000 */
[----:B------:R-:W-:Y:S01]  /*1940*/  UMOV UR13, 0x40000040 ;  /* 0x40000040000d7882 */ /* 0x000fe20000000000 */
[----:B------:R-:W-:Y:S01]  /*1950*/  UIADD3 UR5, UR8, 0x404, URZ ;  /* 0x0000040408057890 */ /* 0x000fe2000fffe03f */
[----:B------:R-:W-:Y:S02]  /*1960*/  WARPGROUP.DEPBAR.LE gsb0, 0x0 ;  /* 0x00008000000079c5 */ /* 0x000fe40000010000 */
[----:B------:R-:W-:-:S06]  /*1970*/  WARPGROUP.ARRIVE ;  /* 0x00000000000079c5 */ /* 0x000fcc0000000000 */
[----:B------:R-:W-:Y:S01]  /*1980*/  HGMMA.64x64x16.F32.BF16 R24, gdesc[UR12], R24, gsb0 ;  /* 0x00e000000c1879f0 */ /* 0x000fe20008001818 */
        /* <DEDUP_REMOVED lines=56> */
[----:B------:R-:W-:Y:S01]  /*1d10*/  UIADD3 UR6, UR8, 0xc06, URZ ;  /* 0x00000c0608067890 */ /* 0x000fe2000fffe03f */
[----:B------:R-:W-:Y:S02]  /*1d20*/  WARPGROUP.DEPBAR.LE gsb0, 0x0 ;  /* 0x00008000000079c5 */ /* 0x000fe40000010000 */
[----:B------:R-:W-:-:S06]  /*1d30*/  WARPGROUP.ARRIVE ;  /* 0x00000000000079c5 */ /* 0x000fcc0000000000 */
[----:B------:R-:W-:Y:S01]  /*1d40*/  HGMMA.64x64x16.F32.BF16 R56, gdesc[UR12], R56, gsb0 ;  /* 0x00e000000c3879f0 */ /* 0x000fe20008001838 */
[----:B------:R-:W-:Y:S01]  /*1d50*/  UMOV UR12, UR5 ;  /* 0x00000005000c7c82 */ /* 0x000fe20008000000 */
[----:B------:R-:W-:Y:S01]  /*1d60*/  UMOV UR13, 0x40000040 ;  /* 0x40000040000d7882 */ /* 0x000fe20000000000 */
[----:B------:R-:W-:-:S07]  /*1d70*/  UIADD3 UR5, UR8, 0x806, URZ ;  /* 0x0000080608057890 */ /* 0x000fce000fffe03f */
[----:B------:R-:W-:Y:S01]  /*1d80*/  UMOV UR8, UR5 ;  /* 0x0000000500087c82 */ /* 0x000fe20008000000 */
[----:B------:R-:W-:Y:S02]  /*1d90*/  WARPGROUP.DEPBAR.LE gsb0, 0x0 ;  /* 0x00008000000079c5 */ /* 0x000fe40000010000 */
[----:B------:R-:W-:-:S06]  /*1da0*/  WARPGROUP.ARRIVE ;  /* 0x00000000000079c5 */ /* 0x000fcc0000000000 */
[----:B------:R-:W-:Y:S03]  /*1db0*/  HGMMA.64x64x16.F32.BF16 R24, gdesc[UR12], R24, gsb0 ;  /* 0x00e000000c1879f0 */ /* 0x000fe60008001818 */
[----:B------:R-:W-:Y:S02]  /*1dc0*/  WARPGROUP.DEPBAR.LE gsb0, 0x0 ;  /* 0x00008000000079c5 */ /* 0x000fe40000010000 */
[----:B------:R-:W-:-:S06]  /*1dd0*/  WARPGROUP.ARRIVE ;  /* 0x00000000000079c5 */ /* 0x000fcc0000000000 */
[----:B------:R-:W-:Y:S01]  /*1de0*/  HGMMA.64x64x16.F32.BF16 R56, gdesc[UR8], R56, gsb0 ;  /* 0x00e00000083879f0 */ /* 0x000fe20008001838 */
[----:B------:R-:W-:Y:S01]  /*1df0*/  UMOV UR8, UR6 ;  /* 0x0000000600087c82 */ /* 0x000fe20008000000 */
[----:B------:R-:W-:Y:S01]  /*1e00*/  UMOV UR9, 0x40000040 ;  /* 0x4000004000097882 */ /* 0x000fe20000000000 */
[----:B------:R-:W-:Y:S02]  /*1e10*/  WARPGROUP.DEPBAR.LE gsb0, 0x0 ;  /* 0x00008000000079c5 */ /* 0x000fe40000010000 */
[----:B------:R-:W-:-:S06]  /*1e20*/  WARPGROUP.ARRIVE ;  /* 0x00000000000079c5 */ /* 0x000fcc0000000000 */
[----:B------:R-:W-:Y:S03]  /*1e30*/  HGMMA.64x64x16.F32.BF16 R24, gdesc[UR8], R24, gsb0 ;  /* 0x00e00000081879f0 */ /* 0x000fe60008001818 */
[----:B------:R-:W-:Y:S02]  /*1e40*/  WARPGROUP.DEPBAR.LE gsb0, 0x0 ;  /* 0x00008000000079c5 */ /* 0x000fe40000010000 */
[----:B------:R-:W-:Y:S05]  /*1e50*/  @!P2 BRA `(.L_x_22) ;  /* 0x000000080058a947 */ /* 0x000fea0003800000 */
[----:B------:R-:W-:Y:S01]  /*1e60*/  UIADD3 UR5, UR42, 0x1, URZ ;  /* 0x000000012a057890 */ /* 0x000fe2000fffe03f */
[----:B01----:R-:W-:Y:S02]  /*1e70*/  IMAD.U32 R0, RZ, RZ, UR44 ;  /* 0x0000002cff007e24 */ /* 0x003fe4000f8e00ff */
[----:B------:R-:W-:Y:S01]  /*1e80*/  IMAD.U32 R3, RZ, RZ, UR42 ;  /* 0x0000002aff037e24 */ /* 0x000fe2000f8e00ff */
[----:B------:R-:W-:-:S04]  /*1e90*/  UISETP.NE.AND UP0, UPT, UR5, 0x2, UPT ;  /* 0x000000020500788c */ /* 0x000fc8000bf05270 */
[----:B------:R-:W-:Y:S02]  /*1ea0*/  USEL UR6, URZ, 0x1, UP0 ;  /* 0x000000013f067887 */ /* 0x000fe40008000000 */
[----:B------:R-:W-:Y:S02]  /*1eb0*/  USEL UR5, UR5, URZ, UP0 ;  /* 0x0000003f05057287 */ /* 0x000fe40008000000 */
[----:B------:R-:W-:-:S06]  /*1ec0*/  ULOP3.LUT UR6, UR40, UR6, URZ, 0x3c, !UPT ;  /* 0x0000000628067292 */ /* 0x000fcc000f8e3c3f */
[----:B------:R-:W-:-:S07]  /*1ed0*/  IMAD.U32 R7, RZ, RZ, UR6 ;  /* 0x00000006ff077e24 */ /* 0x000fce000f8e00ff */
.L_x_29:
[----:B------:R-:W-:Y:S05]  /*1ee0*/  @!P0 BRA `(.L_x_23) ;  /* 0x0000000000048947 */ /* 0x000fea0003800000 */
[----:B------:R-:W-:Y:S01]  /*1ef0*/  BPT.TRAP 0x1 ;  /* 0x000000040000795c */ /* 0x000fe20000300000 */
.L_x_23:
[----:B------:R-:W0:Y:S01]  /*1f00*/  S2UR UR7, SR_CgaCtaId ;  /* 0x00000000000779c3 */ /* 0x000e220000008800 */
[----:B------:R-:W-:Y:S01]  /*1f10*/  UMOV UR6, 0x400 ;  /* 0x0000040000067882 */ /* 0x000fe20000000000 */
[----:B------:R-:W-:Y:S01]  /*1f20*/  IMAD.U32 R5, RZ, RZ, UR5 ;  /* 0x00000005ff057e24 */ /* 0x000fe2000f8e00ff */
[----:B------:R-:W-:Y:S01]  /*1f30*/  SHF.L.U32 R4, R7, 0x1f, RZ ;  /* 0x0000001f07047819 */ /* 0x000fe200000006ff */
[----:B0-----:R-:W-:-:S06]  /*1f40*/  ULEA UR6, UR7, UR6, 0x18 ;  /* 0x0000000607067291 */ /* 0x001fcc000f8ec03f */
[----:B------:R-:W-:-:S04]  /*1f50*/  IMAD.U32 R6, RZ, RZ, UR6 ;  /* 0x00000006ff067e24 */ /* 0x000fc8000f8e00ff */
[----:B------:R-:W-:-:S04]  /*1f60*/  IMAD R5, R5, 0x8, R6 ;  /* 0x0000000805057824 */ /* 0x000fc800078e0206 */
[----:B------:R0:W1:Y:S01]  /*1f70*/  SYNCS.PHASECHK.TRANS64.TRYWAIT P1, [R5+URZ], R4 ;  /* 0x00000004050075a7 */ /* 0x000062000802017f */
[----:B------:R-:W-:Y:S05]  /*1f80*/  @!P0 BRA `(.L_x_24) ;  /* 0x0000000000048947 */ /* 0x000fea0003800000 */
[----:B------:R-:W-:Y:S01]  /*1f90*/  BPT.TRAP 0x1 ;  /* 0x000000040000795c */ /* 0x000fe20000300000 */
.L_x_24:
[----:B-1----:R-:W-:Y:S05]  /*1fa0*/  @P1 BRA `(.L_x_25) ;  /* 0x0000000000081947 */ /* 0x002fea0003800000 */
[----:B------:R-:W1:Y:S02]  /*1fb0*/  SYNCS.PHASECHK.TRANS64.TRYWAIT P1, [R5+URZ], R4 ;  /* 0x00000004050075a7 */ /* 0x000e64000802017f */
[----:B-1----:R-:W-:Y:S05]  /*1fc0*/  @!P1 BRA `(.L_x_26) ;  /* 0x0000007000089947 */ /* 0x002fea0003800000 */
.L_x_25:
[----:B------:R-:W-:Y:S01]  /*1fd0*/  ULEA UR8, UR5, UR4, 0xa ;  /* 0x0000000405087291 */ /* 0x000fe2000f8e503f */
[----:B------:R-:W-:Y:S01]  /*1fe0*/  WARPGROUP.ARRIVE ;  /* 0x00000000000079c5 */ /* 0x000fe20000000000 */
[----:B------:R-:W-:Y:S01]  /*1ff0*/  ULEA UR6, UR5, UR45, 0xc ;  /* 0x0000002d05067291 */ /* 0x000fe2000f8e603f */
[----:B------:R-:W-:Y:S01]  /*2000*/  UMOV UR15, 0x40000040 ;  /* 0x40000040000f7882 */ /* 0x000fe20000000000 */
[----:B------:R-:W-:Y:S02]  /*2010*/  UMOV UR13, 0x40000040 ;  /* 0x40000040000d7882 */ /* 0x000fe40000000000 */
[----:B------:R-:W-:Y:S01]  /*2020*/  UIADD3 UR7, UR6, 0x400, URZ ;  /* 0x0000040006077890 */ /* 0x000fe2000fffe03f */
[----:B------:R-:W-:Y:S02]  /*2030*/  UMOV UR14, UR8 ;  /* 0x00000008000e7c82 */ /* 0x000fe40008000000 */
[----:B------:R-:W-:Y:S01]  /*2040*/  UMOV UR12, UR6 ;  /* 0x00000006000c7c82 */ /* 0x000fe20008000000 */
[----:B------:R-:W-:Y:S01]  /*2050*/  UIADD3 UR10, UR8, 0x206, URZ ;  /* 0x00000206080a7890 */ /* 0x000fe2000fffe03f */
[----:B------:R-:W-:Y:S01]  /*2060*/  HGMMA.64x64x16.F32.BF16 R56, gdesc[UR12], R56, gsb0 ;  /* 0x00e000000c3879f0 */ /* 0x000fe20008001838 */
[----:B------:R-:W-:Y:S01]  /*2070*/  UMOV UR13, 0x40000040 ;  /* 0x40000040000d7882 */ /* 0x000fe20000000000 */
[----:B------:R-:W-:Y:S01]  /*2080*/  UMOV UR12, UR7 ;  /* 0x00000007000c7c82 */ /* 0x000fe20008000000 */
[----:B------:R-:W-:Y:S01]  /*2090*/  UIADD3 UR7, UR6, 0x402, URZ ;  /* 0x0000040206077890 */ /* 0x000fe2000fffe03f */
[----:B------:R-:W-:Y:S01]  /*20a0*/  UMOV UR11, 0x40000040 ;  /* 0x40000040000b7882 */ /* 0x000fe20000000000 */
[----:B------:R-:W-:Y:S01]  /*20b0*/  UMOV UR9, 0x40000040 ;  /* 0x4000004000097882 */ /* 0x000fe20000000000 */
[----:B------:R-:W-:-:S02]  /*20c0*/  WARPGROUP.DEPBAR.LE gsb0, 0x0 ;  /* 0x00008000000079c5 */ /* 0x000fc40000010000 */
        /* <DEDUP_REMOVED lines=71> */
[----:B------:R-:W-:Y:S02]  /*2540*/  UIADD3 UR8, UR6, 0x806, URZ ;  /* 0x0000080606087890 */ /* 0x000fe4000fffe03f */
[----:B------:R-:W-:Y:S01]  /*2550*/  UIADD3 UR6, UR6, 0xc06, URZ ;  /* 0x00000c0606067890 */ /* 0x000fe2000fffe03f */
        /* <DEDUP_REMOVED lines=18> */
[----:B------:R-:W-:Y:S01]  /*2680*/  BPT.TRAP 0x1 ;  /* 0x000000040000795c */ /* 0x000fe20000300000 */
.L_x_27:
[----:B------:R-:W-:-:S13]  /*2690*/  ISETP.NE.AND P1, PT, R114, RZ, PT ;  /* 0x000000ff7200720c */ /* 0x000fda0003f25270 */
[----:B01----:R-:W-:-:S04]  /*26a0*/  @P1 IMAD R4, R3, 0x8, R6 ;  /* 0x0000000803041824 */ /* 0x003fc800078e0206 */
[----:B------:R-:W-:-:S05]  /*26b0*/  @P1 VIADD R4, R4, 0x10 ;  /* 0x0000001004041836 */ /* 0x000fca0000000000 */
[----:B------:R-:W-:-:S04]  /*26c0*/  @P1 PRMT R4, R19, 0x654, R4 ;  /* 0x0000065413041816 */ /* 0x000fc80000000004 */
[----:B------:R0:W-:Y:S01]  /*26d0*/  @P1 SYNCS.ARRIVE.TRANS64.RED.A1T0 RZ, [R4+URZ], RZ ;  /* 0x000000ff04ff19a7 */ /* 0x0001e2000810043f */
[----:B------:R-:W-:-:S13]  /*26e0*/  ISETP.GT.U32.AND P1, PT, R18, 0x1, PT ;  /* 0x000000011200780c */ /* 0x000fda0003f24070 */
[----:B0-----:R-:W-:Y:S05]  /*26f0*/  @P1 BRA `(.L_x_28) ;  /* 0x0000000000041947 */ /* 0x001fea0003800000 */
[----:B------:R-:W-:Y:S01]  /*2700*/  BPT.TRAP 0x1 ;  /* 0x000000040000795c */ /* 0x000fe20000300000 */
.L_x_28:
[----:B------:R-:W-:Y:S01]  /*2710*/  UIADD3 UR5, UR5, 0x1, URZ ;  /* 0x0000000105057890 */ /* 0x000fe2000fffe03f */
[C---:B------:R-:W-:Y:S01]  /*2720*/  ISETP.GT.AND P2, PT, R0.reuse, 0x1, PT ;  /* 0x000000010000780c */ /* 0x040fe20003f44270 */
[----:B------:R-:W-:Y:S02]  /*2730*/  VIADD R3, R3, 0x1 ;  /* 0x0000000103037836 */ /* 0x000fe40000000000 */
[----:B------:R-:W-:Y:S01]  /*2740*/  UISETP.NE.AND UP0, UPT, UR5, 0x2, UPT ;  /* 0x000000020500788c */ /* 0x000fe2000bf05270 */
[----:B------:R-:W-:Y:S02]  /*2750*/  VIADD R0, R0, 0xffffffff ;  /* 0xffffffff00007836 */ /* 0x000fe40000000000 */
[C---:B------:R-:W-:Y:S01]  /*2760*/  ISETP.NE.AND P1, PT, R3.reuse, 0x2, PT ;  /* 0x000000020300780c */ /* 0x040fe20003f25270 */
[----:B------:R-:W-:Y:S02]  /*2770*/  USEL UR6, URZ, 0x1, UP0 ;  /* 0x000000013f067887 */ /* 0x000fe40008000000 */
[----:B------:R-:W-:Y:S01]  /*2780*/  USEL UR5, UR5, URZ, UP0 ;  /* 0x0000003f05057287 */ /* 0x000fe20008000000 */
[----:B------:R-:W-:-:S03]  /*2790*/  SEL R3, R3, RZ, P1 ;  /* 0x000000ff03037207 */ /* 0x000fc60000800000 */
[----:B------:R-:W-:Y:S01]  /*27a0*/  LOP3.LUT R7, R7, UR6, RZ, 0x3c, !PT ;  /* 0x0000000607077c12 */ /* 0x000fe2000f8e3cff */
[----:B------:R-:W-:Y:S07]  /*27b0*/  @P2 BRA `(.L_x_29) ;  /* 0xfffffff400c82947 */ /* 0x000fee000383ffff */
.L_x_22:
[----:B01----:R-:W0:Y:S02]  /*27c0*/  LDC R0, c[0x0][0x28c] ;  /* 0x0000a300ff007b82 */ /* 0x003e240000000800 */
[----:B0-----:R-:W-:-:S13]  /*27d0*/  ISETP.GE.AND P1, PT, R0, 0x1, PT ;  /* 0x000000010000780c */ /* 0x001fda0003f26270 */
[----:B------:R-:W-:Y:S05]  /*27e0*/  @!P1 BRA `(.L_x_30) ;  /* 0x0000000000389947 */ /* 0x000fea0003800000 */
[----:B------:R-:W-:Y:S05]  /*27f0*/  @!P0 BRA `(.L_x_31) ;  /* 0x0000000000048947 */ /* 0x000fea0003800000 */
[----:B------:R-:W-:Y:S01]  /*2800*/  BPT.TRAP 0x1 ;  /* 0x000000040000795c */ /* 0x000fe20000300000 */
.L_x_31:
[----:B------:R-:W-:-:S13]  /*2810*/  ISETP.NE.AND P0, PT, R114, RZ, PT ;  /* 0x000000ff7200720c */ /* 0x000fda0003f05270 */
[----:B------:R-:W-:-:S05]  /*2820*/  VOTEU.ANY UP0, P0 ;  /* 0x00000000003f7886 */ /* 0x000fca0000000100 */
[----:B------:R-:W-:-:S06]  /*2830*/  @UP0 UIADD3 UR4, UR44, UR42, URZ ;  /* 0x0000002a2c040290 */ /* 0x000fcc000fffe03f */
[----:B------:R-:W-:-:S04]  /*2840*/  IMAD.U32 R0, RZ, RZ, UR4 ;  /* 0x00000004ff007e24 */ /* 0x000fc8000f8e00ff */
[----:B------:R-:W-:-:S05]  /*2850*/  @P0 IMAD.SHL.U32 R0, R0, 0x8, RZ ;  /* 0x0000000800000824 */ /* 0x000fca00078e00ff */
[----:B------:R-:W-:-:S04]  /*2860*/  @P0 LOP3.LUT R0, R0, 0x8, RZ, 0xc0, !PT ;  /* 0x0000000800000812 */ /* 0x000fc800078ec0ff */
[----:B------:R-:W-:-:S04]  /*2870*/  @P0 IADD3 R0, R6, 0x10, R0 ;  /* 0x0000001006000810 */ /* 0x000fc80007ffe000 */
[----:B------:R-:W-:-:S04]  /*2880*/  @P0 PRMT R0, R19, 0x654, R0 ;  /* 0x0000065413000816 */ /* 0x000fc80000000000 */
[----:B------:R0:W-:Y:S01]  /*2890*/  @P0 SYNCS.ARRIVE.TRANS64.RED.A1T0 RZ, [R0+URZ], RZ ;  /* 0x000000ff00ff09a7 */ /* 0x0001e2000810043f */
[----:B------:R-:W-:-:S13]  /*28a0*/  ISETP.GT.U32.AND P0, PT, R18, 0x1, PT ;  /* 0x000000011200780c */ /* 0x000fda0003f04070 */
[----:B0-----:R-:W-:Y:S05]  /*28b0*/  @P0 BRA `(.L_x_30) ;  /* 0x0000000000040947 */ /* 0x001fea0003800000 */
[----:B------:R-:W-:Y:S01]  /*28c0*/  BPT.TRAP 0x1 ;  /* 0x000000040000795c */ /* 0x000fe20000300000 */
.L_x_30:
[----:B------:R-:W-:Y:S01]  /*28d0*/  IMAD.SHL.U32 R102, R102, 0x40, RZ ;  /* 0x0000004066667824 */ /* 0x000fe200078e00ff */
[----:B------:R-:W-:Y:S01]  /*28e0*/  ULDC UR6, c[0x0][0x288] ;  /* 0x0000a20000067ab9 */ /* 0x000fe20000000800 */
[----:B------:R-:W-:Y:S01]  /*28f0*/  SHF.R.S32.HI R11, RZ, 0x1f, R23 ;  /* 0x0000001fff0b7819 */ /* 0x000fe20000011417 */
[C---:B------:R-:W-:Y:S01]  /*2900*/  IMAD.SHL.U32 R6, R109.reuse, 0x100, RZ ;  /* 0x000001006d067824 */ /* 0x040fe200078e00ff */
[----:B------:R-:W-:Y:S01]  /*2910*/  ULDC.64 UR4, c[0x0][0x5d0] ;  /* 0x0001740000047ab9 */ /* 0x000fe20000000a00 */
[C---:B------:R-:W-:Y:S01]  /*2920*/  LOP3.LUT R12, R102.reuse, 0x6, R97, 0xf8, !PT ;  /* 0x00000006660c7812 */ /* 0x040fe200078ef861 */
[----:B------:R-:W-:Y:S01]  /*2930*/  IMAD.WIDE R108, R109, 0x100, R88 ;  /* 0x000001006d6c7825 */ /* 0x000fe200078e0258 */
[----:B------:R-:W-:Y:S01]  /*2940*/  ISETP.GE.AND P0, PT, R102, UR6, PT ;  /* 0x0000000666007c0c */ /* 0x000fe2000bf06270 */
[----:B------:R-:W-:Y:S01]  /*2950*/  ULDC UR6, c[0x0][0x284] ;  /* 0x0000a10000067ab9 */ /* 0x000fe20000000800 */
[----:B------:R-:W-:Y:S01]  /*2960*/  SHF.R.S32.HI R13, RZ, 0x1f, R12 ;  /* 0x0000001fff0d7819 */ /* 0x000fe2000001140c */
[----:B------:R-:W-:Y:S01]  /*2970*/  IMAD R0, R11, UR4, RZ ;  /* 0x000000040b007c24 */ /* 0x000fe2000f8e02ff */
[----:B------:R-:W-:-:S03]  /*2980*/  ISETP.GE.OR P0, PT, R6, UR6, P0 ;  /* 0x0000000606007c0c */ /* 0x000fc60008706670 */
[C---:B------:R-:W-:Y:S02]  /*2990*/  IMAD R3, R23.reuse, UR5, R0 ;  /* 0x0000000517037c24 */ /* 0x040fe4000f8e0200 */
[----:B------:R-:W-:Y:S01]  /*29a0*/  IMAD.WIDE.U32 R4, R23, UR4, R12 ;  /* 0x0000000417047c25 */ /* 0x000fe2000f8e000c */
[----:B------:R-:W-:-:S03]  /*29b0*/  ULDC.64 UR4, c[0x0][0x5c8] ;  /* 0x0001720000047ab9 */ /* 0x000fc60000000a00 */
[----:B------:R-:W-:Y:S02]  /*29c0*/  IMAD R7, R109, UR4, RZ ;  /* 0x000000046d077c24 */ /* 0x000fe4000f8e02ff */
[----:B------:R-:W-:Y:S02]  /*29d0*/  IMAD.IADD R5, R5, 0x1, R3 ;  /* 0x0000000105057824 */ /* 0x000fe400078e0203 */
[C---:B------:R-:W-:Y:S02]  /*29e0*/  IMAD R7, R108.reuse, UR5, R7 ;  /* 0x000000056c077c24 */ /* 0x040fe4000f8e0207 */
[----:B------:R-:W-:-:S04]  /*29f0*/  IMAD.WIDE.U32 R110, R108, UR4, R4 ;  /* 0x000000046c6e7c25 */ /* 0x000fc8000f8e0004 */
[----:B------:R-:W-:Y:S01]  /*2a00*/  IMAD.MOV.U32 R0, RZ, RZ, -0x1 ;  /* 0xffffffffff007424 */ /* 0x000fe200078e00ff */
[----:B------:R-:W-:Y:S06]  /*2a10*/  @P0 BRA `(.L_x_32) ;  /* 0x00000048007c0947 */ /* 0x000fec0003800000 */
[----:B-----5:R-:W-:Y:S01]  /*2a20*/  FSETP.NEU.AND P1, PT, R90, RZ, PT ;  /* 0x000000ff5a00720b */ /* 0x020fe20003f2d000 */
[----:B------:R-:W-:Y:S01]  /*2a30*/  IMAD.IADD R4, R91, 0x1, -R102 ;  /* 0x000000015b047824 */ /* 0x000fe200078e0a66 */
[----:B------:R-:W-:Y:S01]  /*2a40*/  BSSY B0, `(.L_x_32) ;  /* 0x000049c000007945 */ /* 0x000fe20003800000 */
[----:B------:R-:W-:Y:S02]  /*2a50*/  IMAD.IADD R3, R101, 0x1, -R6 ;  /* 0x0000000165037824 */ /* 0x000fe400078e0a06 */
[----:B------:R-:W-:Y:S01]  /*2a60*/  IMAD.IADD R113, R111, 0x1, R7 ;  /* 0x000000016f717824 */ /* 0x000fe200078e0207 */
[----:B------:R-:W-:-:S04]  /*2a70*/  ISETP.GT.AND P5, PT, R4, RZ, PT ;  /* 0x000000ff0400720c */ /* 0x000fc80003fa4270 */
[----:B------:R-:W-:-:S03]  /*2a80*/  ISETP.GT.AND P0, PT, R3, RZ, P5 ;  /* 0x000000ff0300720c */ /* 0x000fc60002f04270 */
[----:B------:R-:W-:Y:S10]  /*2a90*/  @!P1 BRA `(.L_x_33) ;  /* 0x0000003400089947 */ /* 0x000ff40003800000 */
[----:B------:R-:W0:Y:S01]  /*2aa0*/  LDC.64 R102, c[0x0][0x5b8] ;  /* 0x00016e00ff667b82 */ /* 0x000e220000000a00 */
[----:B------:R-:W-:-:S07]  /*2ab0*/  ULDC.64 UR4, c[0x0][0x5c0] ;  /* 0x0001700000047ab9 */ /* 0x000fce0000000a00 */
[----:B------:R-:W1:Y:S08]  /*2ac0*/  LDC.64 R8, c[0x0][0x5b0] ;  /* 0x00016c00ff087b82 */ /* 0x000e700000000a00 */
[----:B------:R-:W2:Y:S01]  /*2ad0*/  LDC.64 R14, c[0x0][0x5a8] ;  /* 0x00016a00ff0e7b82 */ /* 0x000ea20000000a00 */
[-C--:B0-----:R-:W-:Y:S02]  /*2ae0*/  IMAD R6, R11, R102.reuse, RZ ;  /* 0x000000660b067224 */ /* 0x081fe400078e02ff */
[----:B------:R-:W-:-:S04]  /*2af0*/  IMAD.WIDE.U32 R104, R23, R102, R12 ;  /* 0x0000006617687225 */ /* 0x000fc800078e000c */
[----:B------:R-:W-:Y:S02]  /*2b00*/  IMAD R115, R23, R103, R6 ;  /* 0x0000006717737224 */ /* 0x000fe400078e0206 */
[-C--:B-1----:R-:W-:Y:S02]  /*2b10*/  IMAD R5, R109, R8.reuse, RZ ;  /* 0x000000086d057224 */ /* 0x082fe400078e02ff */
[----:B------:R-:W-:Y:S02]  /*2b20*/  IMAD.IADD R107, R105, 0x1, R115 ;  /* 0x00000001696b7824 */ /* 0x000fe400078e0273 */
[----:B------:R-:W-:Y:S02]  /*2b30*/  IMAD.MOV.U32 R106, RZ, RZ, R104 ;  /* 0x000000ffff6a7224 */ /* 0x000fe400078e0068 */
[C---:B------:R-:W-:Y:S02]  /*2b40*/  IMAD R103, R108.reuse, R9, R5 ;  /* 0x000000096c677224 */ /* 0x040fe400078e0205 */
[----:B------:R-:W-:-:S04]  /*2b50*/  IMAD.WIDE.U32 R6, R108, R8, R106 ;  /* 0x000000086c067225 */ /* 0x000fc800078e006a */
[----:B------:R-:W-:Y:S01]  /*2b60*/  IMAD.IADD R5, R7, 0x1, R103 ;  /* 0x0000000107057824 */ /* 0x000fe200078e0267 */
[----:B--2---:R-:W-:-:S04]  /*2b70*/  LEA R10, P1, R6, R14, 0x1 ;  /* 0x0000000e060a7211 */ /* 0x004fc800078208ff */
[----:B------:R-:W-:-:S05]  /*2b80*/  LEA.HI.X R11, R6, R15, R5, 0x1, P1 ;  /* 0x0000000f060b7211 */ /* 0x000fca00008f0c05 */
[----:B------:R0:W2:Y:S01]  /*2b90*/  @P0 LDG.E.LTC128B.U16 R5, desc[UR36][R10.64] ;  /* 0x000000240a050981 */ /* 0x0000a2000c1e1520 */
[----:B------:R-:W-:Y:S01]  /*2ba0*/  LEA R20, P1, R110, UR4, 0x1 ;  /* 0x000000046e147c11 */ /* 0x000fe2000f8208ff */
[----:B------:R-:W-:Y:S01]  /*2bb0*/  IMAD.WIDE.U32 R6, R108, R8, R12 ;  /* 0x000000086c067225 */ /* 0x000fe200078e000c */
[----:B------:R-:W-:Y:S01]  /*2bc0*/  ISETP.GT.AND P3, PT, R4, 0x1, PT ;  /* 0x000000010400780c */ /* 0x000fe20003f64270 */
[----:B------:R-:W-:Y:S02]  /*2bd0*/  BSSY B1, `(.L_x_34) ;  /* 0x0000012000017945 */ /* 0x000fe40003800000 */
[----:B------:R-:W-:Y:S01]  /*2be0*/  IMAD.IADD R7, R103, 0x1, R7 ;  /* 0x0000000167077824 */ /* 0x000fe200078e0207 */
[----:B------:R-:W-:Y:S01]  /*2bf0*/  P2R R120, PR, RZ, 0x8 ;  /* 0x00000008ff787803 */ /* 0x000fe20000000000 */
[----:B------:R-:W-:Y:S02]  /*2c00*/  IMAD.SHL.U32 R112, R8, 0x8, RZ ;  /* 0x0000000808707824 */ /* 0x000fe400078e00ff */
[----:B------:R-:W-:-:S04]  /*2c10*/  IMAD.WIDE.U32 R6, R23, R102, R6 ;  /* 0x0000006617067225 */ /* 0x000fc800078e0006 */
[----:B------:R-:W-:Y:S01]  /*2c20*/  IMAD.IADD R7, R115, 0x1, R7 ;  /* 0x0000000173077824 */ /* 0x000fe200078e0207 */
[----:B0-----:R-:W-:-:S04]  /*2c30*/  LEA R10, P2, R6, R14, 0x1 ;  /* 0x0000000e060a7211 */ /* 0x001fc800078408ff */
[----:B------:R-:W-:Y:S01]  /*2c40*/  LEA.HI.X R11, R6, R15, R7, 0x1, P2 ;  /* 0x0000000f060b7211 */ /* 0x000fe200010f0c07 */
[----:B--2---:R-:W-:-:S04]  /*2c50*/  IMAD.U32 R21, R5, 0x10000, RZ ;  /* 0x0001000005157824 */ /* 0x004fc800078e00ff */
[----:B------:R-:W-:-:S04]  /*2c60*/  FMUL R21, R21, R90 ;  /* 0x0000005a15157220 */ /* 0x000fc80000400000 */
[----:B------:R-:W-:Y:S01]  /*2c70*/  FFMA R56, R56, R22, R21 ;  /* 0x0000001638387223 */ /* 0x000fe20000000015 */
[----:B------:R-:W-:Y:S02]  /*2c80*/  LEA.HI.X R21, R110, UR5, R113, 0x1, P1 ;  /* 0x000000056e157c11 */ /* 0x000fe400088f0c71 */
[----:B------:R-:W-:Y:S02]  /*2c90*/  ISETP.GT.AND P1, PT, R3, RZ, P3 ;  /* 0x000000ff0300720c */ /* 0x000fe40001f24270 */
[----:B------:R-:W-:Y:S02]  /*2ca0*/  F2FP.BF16.F32.PACK_AB R56, RZ, R56 ;  /* 0x00000038ff38723e */ /* 0x000fe400000010ff */
[----:B------:R-:W-:-:S03]  /*2cb0*/  SHF.L.U64.HI R113, R8, 0x3, R9 ;  /* 0x0000000308717819 */ /* 0x000fc60000010209 */
[----:B------:R0:W-:Y:S06]  /*2cc0*/  @P0 STG.E.U16 desc[UR36][R20.64], R56 ;  /* 0x0000003814000986 */ /* 0x0001ec000c101524 */
[----:B------:R-:W-:Y:S05]  /*2cd0*/  @!P1 BRA `(.L_x_35) ;  /* 0x0000000000049947 */ /* 0x000fea0003800000 */
[----:B------:R1:W5:Y:S02]  /*2ce0*/  LDG.E.LTC128B.U16 R5, desc[UR36][R10.64+0x2] ;  /* 0x000002240a057981 */ /* 0x000364000c1e1520 */
.L_x_35:
[----:B------:R-:W-:Y:S05]  /*2cf0*/  BSYNC B1 ;  /* 0x0000000000017941 */ /* 0x000fea0003800000 */
.L_x_34:
[----:B-----5:R-:W-:Y:S01]  /*2d00*/  IMAD.U32 R7, R5, 0x10000, RZ ;  /* 0x0001000005077824 */ /* 0x020fe200078e00ff */
[----:B------:R-:W-:Y:S01]  /*2d10*/  ISETP.GT.AND P0, PT, R3, 0x8, P5 ;  /* 0x000000080300780c */ /* 0x000fe20002f04270 */
[----:B------:R-:W-:Y:S01]  /*2d20*/  IMAD.WIDE.U32 R116, R108, R8, R112 ;  /* 0x000000086c747225 */ /* 0x000fe200078e0070 */
[----:B------:R-:W-:-:S03]  /*2d30*/  PRMT R119, R5, 0x7610, R119 ;  /* 0x0000761005777816 */ /* 0x000fc60000000077 */
[----:B------:R-:W-:Y:S01]  /*2d40*/  FMUL R6, R7, R90 ;  /* 0x0000005a07067220 */ /* 0x000fe20000400000 */
[----:B------:R-:W-:Y:S01]  /*2d50*/  IMAD.IADD R103, R103, 0x1, R117 ;  /* 0x0000000167677824 */ /* 0x000fe200078e0275 */
[----:B------:R-:W-:Y:S02]  /*2d60*/  IADD3 R7, P2, R104, R116, RZ ;  /* 0x0000007468077210 */ /* 0x000fe40007f5e0ff */
[----:B------:R-:W-:-:S03]  /*2d70*/  FFMA R57, R57, R22, R6 ;  /* 0x0000001639397223 */ /* 0x000fc60000000006 */
[----:B0-----:R-:W-:Y:S02]  /*2d80*/  IMAD.X R56, R103, 0x1, R107, P2 ;  /* 0x0000000167387824 */ /* 0x001fe400010e066b */
[----:B------:R-:W-:Y:S02]  /*2d90*/  F2FP.BF16.F32.PACK_AB R57, RZ, R57 ;  /* 0x00000039ff39723e */ /* 0x000fe400000010ff */
[----:B------:R-:W-:Y:S02]  /*2da0*/  LEA R6, P2, R7, R14, 0x1 ;  /* 0x0000000e07067211 */ /* 0x000fe400078408ff */
[----:B------:R-:W-:Y:S02]  /*2db0*/  PRMT R110, R57, 0x7610, R110 ;  /* 0x00007610396e7816 */ /* 0x000fe4000000006e */
[----:B------:R-:W-:-:S03]  /*2dc0*/  LEA.HI.X R7, R7, R15, R56, 0x1, P2 ;  /* 0x0000000f07077211 */ /* 0x000fc600010f0c38 */
[----:B------:R0:W-:Y:S04]  /*2dd0*/  @P1 STG.E.U16 desc[UR36][R20.64+0x2], R110 ;  /* 0x0000026e14001986 */ /* 0x0001e8000c101524 */
[----:B------:R-:W2:Y:S01]  /*2de0*/  @P0 LDG.E.LTC128B.U16 R119, desc[UR36][R6.64] ;  /* 0x0000002406770981 */ /* 0x000ea2000c1e1520 */
[----:B------:R-:W-:Y:S01]  /*2df0*/  IADD3 R116, P1, R12, R116, RZ ;  /* 0x000000740c747210 */ /* 0x000fe20007f3e0ff */
[----:B------:R-:W-:Y:S01]  /*2e00*/  IMAD.SHL.U32 R121, R95, 0x2, RZ ;  /* 0x000000025f797824 */ /* 0x000fe200078e00ff */
[----:B------:R-:W-:Y:S03]  /*2e10*/  BSSY B1, `(.L_x_36) ;  /* 0x0000011000017945 */ /* 0x000fe60003800000 */
[----:B------:R-:W-:Y:S01]  /*2e20*/  IMAD.X R117, R13, 0x1, R103, P1 ;  /* 0x000000010d757824 */ /* 0x000fe200008e0667 */
[----:B0-----:R-:W-:Y:S01]  /*2e30*/  IADD3 R110, P2, R121, R20, RZ ;  /* 0x00000014796e7210 */ /* 0x001fe20007f5e0ff */
[----:B------:R-:W-:-:S04]  /*2e40*/  IMAD.WIDE.U32 R116, R23, R102, R116 ;  /* 0x0000006617747225 */ /* 0x000fc800078e0074 */
[----:B------:R-:W-:Y:S01]  /*2e50*/  IMAD.IADD R57, R115, 0x1, R117 ;  /* 0x0000000173397824 */ /* 0x000fe200078e0275 */
[----:B------:R-:W-:Y:S02]  /*2e60*/  SHF.L.U64.HI R117, R95, 0x1, R94 ;  /* 0x000000015f757819 */ /* 0x000fe4000001025e */
[----:B------:R-:W-:-:S03]  /*2e70*/  LEA R56, P1, R116, R14, 0x1 ;  /* 0x0000000e74387211 */ /* 0x000fc600078208ff */
[----:B------:R-:W-:Y:S01]  /*2e80*/  IMAD.X R111, R117, 0x1, R21, P2 ;  /* 0x00000001756f7824 */ /* 0x000fe200010e0615 */
[----:B------:R-:W-:Y:S02]  /*2e90*/  LEA.HI.X R57, R116, R15, R57, 0x1, P1 ;  /* 0x0000000f74397211 */ /* 0x000fe400008f0c39 */
[----:B------:R-:W-:Y:S01]  /*2ea0*/  ISETP.GT.AND P1, PT, R3, 0x8, P3 ;  /* 0x000000080300780c */ /* 0x000fe20001f24270 */
[----:B--2---:R-:W-:-:S04]  /*2eb0*/  IMAD.U32 R5, R119, 0x10000, RZ ;  /* 0x0001000077057824 */ /* 0x004fc800078e00ff */
[----:B------:R-:W-:-:S04]  /*2ec0*/  FMUL R5, R5, R90 ;  /* 0x0000005a05057220 */ /* 0x000fc80000400000 */
[----:B------:R-:W-:-:S05]  /*2ed0*/  FFMA R5, R58, R22, R5 ;  /* 0x000000163a057223 */ /* 0x000fca0000000005 */
[----:B------:R-:W-:-:S05]  /*2ee0*/  F2FP.BF16.F32.PACK_AB R5, RZ, R5 ;  /* 0x00000005ff05723e */ /* 0x000fca00000010ff */
[----:B------:R0:W-:Y:S01]  /*2ef0*/  @P0 STG.E.U16 desc[UR36][R110.64], R5 ;  /* 0x000000056e000986 */ /* 0x0001e2000c101524 */
[----:B------:R-:W-:Y:S05]  /*2f00*/  @!P1 BRA `(.L_x_37) ;  /* 0x0000000000049947 */ /* 0x000fea0003800000 */
[----:B------:R2:W5:Y:S02]  /*2f10*/  LDG.E.LTC128B.U16 R119, desc[UR36][R56.64+0x2] ;  /* 0x0000022438777981 */ /* 0x000564000c1e1520 */
.L_x_37:
[----:B------:R-:W-:Y:S05]  /*2f20*/  BSYNC B1 ;  /* 0x0000000000017941 */ /* 0x000fea0003800000 */
.L_x_36:
[----:B0----5:R-:W-:Y:S01]  /*2f30*/  IMAD.U32 R5, R119, 0x10000, RZ ;  /* 0x0001000077057824 */ /* 0x021fe200078e00ff */
[----:B------:R-:W-:Y:S01]  /*2f40*/  ISETP.GT.AND P3, PT, R4, 0x8, PT ;  /* 0x000000080400780c */ /* 0x000fe20003f64270 */
[C---:B------:R-:W-:Y:S01]  /*2f50*/  IMAD.SHL.U32 R103, R96.reuse, 0x2, RZ ;  /* 0x0000000260677824 */ /* 0x040fe200078e00ff */
[----:B------:R-:W-:Y:S01]  /*2f60*/  BSSY B1, `(.L_x_38) ;  /* 0x000000f000017945 */ /* 0x000fe20003800000 */
[----:B------:R-:W-:Y:S01]  /*2f70*/  FMUL R58, R5, R90 ;  /* 0x0000005a053a7220 */ /* 0x000fe20000400000 */
[----:B------:R-:W-:Y:S02]  /*2f80*/  SHF.L.U64.HI R5, R96, 0x1, R93 ;  /* 0x0000000160057819 */ /* 0x000fe4000001025d */
[----:B------:R-:W-:Y:S01]  /*2f90*/  IADD3 R6, P0, P2, R103, R20, R121 ;  /* 0x0000001467067210 */ /* 0x000fe20007a1e079 */
[----:B------:R-:W-:Y:S01]  /*2fa0*/  FFMA R58, R59, R22, R58 ;  /* 0x000000163b3a7223 */ /* 0x000fe2000000003a */
[----:B------:R-:W-:Y:S01]  /*2fb0*/  IMAD.MOV.U32 R59, RZ, RZ, R111 ;  /* 0x000000ffff3b7224 */ /* 0x000fe200078e006f */
[----:B------:R-:W-:-:S02]  /*2fc0*/  P2R R116, PR, RZ, 0x8 ;  /* 0x00000008ff747803 */ /* 0x000fc40000000000 */
[--C-:B------:R-:W-:Y:S02]  /*2fd0*/  IADD3.X R7, R5, R21, R117.reuse, P0, P2 ;  /* 0x0000001505077210 */ /* 0x100fe400007e4475 */
[----:B------:R-:W-:Y:S02]  /*2fe0*/  F2FP.BF16.F32.PACK_AB R58, RZ, R58 ;  /* 0x0000003aff3a723e */ /* 0x000fe400000010ff */
[----:B------:R-:W-:Y:S02]  /*2ff0*/  ISETP.GT.AND P0, PT, R3, RZ, P3 ;  /* 0x000000ff0300720c */ /* 0x000fe40001f04270 */
[----:B------:R-:W-:Y:S01]  /*3000*/  PRMT R117, R58, 0x7610, R117 ;  /* 0x000076103a757816 */ /* 0x000fe20000000075 */
[----:B------:R-:W-:-:S05]  /*3010*/  IMAD.MOV.U32 R58, RZ, RZ, R110 ;  /* 0x000000ffff3a7224 */ /* 0x000fca00078e006e */
[----:B------:R0:W-:Y:S05]  /*3020*/  @P1 STG.E.U16 desc[UR36][R58.64+0x2], R117 ;  /* 0x000002753a001986 */ /* 0x0001ea000c101524 */
[----:B------:R-:W-:Y:S05]  /*3030*/  @!P0 BRA `(.L_x_39) ;  /* 0x0000000000048947 */ /* 0x000fea0003800000 */
[----:B------:R3:W5:Y:S02]  /*3040*/  LDG.E.LTC128B.U16 R119, desc[UR36][R10.64+0x10] ;  /* 0x000010240a777981 */ /* 0x000764000c1e1520 */
.L_x_39:
[----:B------:R-:W-:Y:S05]  /*3050*/  BSYNC B1 ;  /* 0x0000000000017941 */ /* 0x000fea0003800000 */
.L_x_38:
[----:B0----5:R-:W-:Y:S01]  /*3060*/  IMAD.U32 R117, R119, 0x10000, RZ ;  /* 0x0001000077757824 */ /* 0x021fe200078e00ff */
[----:B------:R-:W-:Y:S01]  /*3070*/  ISETP.GT.AND P1, PT, R4, 0x9, PT ;  /* 0x000000090400780c */ /* 0x000fe20003f24270 */
[----:B------:R-:W-:Y:S02]  /*3080*/  BSSY B1, `(.L_x_40) ;  /* 0x0000009000017945 */ /* 0x000fe40003800000 */
[----:B------:R-:W-:Y:S01]  /*3090*/  FMUL R117, R117, R90 ;  /* 0x0000005a75757220 */ /* 0x000fe20000400000 */
[----:B------:R-:W-:-:S03]  /*30a0*/  P2R R121, PR, RZ, 0x2 ;  /* 0x00000002ff797803 */ /* 0x000fc60000000000 */
[----:B------:R-:W-:-:S05]  /*30b0*/  FFMA R117, R60, R22, R117 ;  /* 0x000000163c757223 */ /* 0x000fca0000000075 */
[----:B------:R-:W-:-:S05]  /*30c0*/  F2FP.BF16.F32.PACK_AB R117, RZ, R117 ;  /* 0x00000075ff75723e */ /* 0x000fca00000010ff */
[----:B------:R0:W-:Y:S01]  /*30d0*/  @P0 STG.E.U16 desc[UR36][R20.64+0x10], R117 ;  /* 0x0000107514000986 */ /* 0x0001e2000c101524 */
[----:B------:R-:W-:-:S13]  /*30e0*/  ISETP.GT.AND P0, PT, R3, RZ, P1 ;  /* 0x000000ff0300720c */ /* 0x000fda0000f04270 */
[----:B0-----:R-:W-:Y:S05]  /*30f0*/  @!P0 BRA `(.L_x_41) ;  /* 0x0000000000048947 */ /* 0x001fea0003800000 */
[----:B------:R0:W5:Y:S02]  /*3100*/  LDG.E.LTC128B.U16 R119, desc[UR36][R10.64+0x12] ;  /* 0x000012240a777981 */ /* 0x000164000c1e1520 */
.L_x_41:
[----:B------:R-:W-:Y:S05]  /*3110*/  BSYNC B1 ;  /* 0x0000000000017941 */ /* 0x000fea0003800000 */
.L_x_40:
[----:B-----5:R-:W-:Y:S01]  /*3120*/  IMAD.U32 R117, R119, 0x10000, RZ ;  /* 0x0001000077757824 */ /* 0x020fe200078e00ff */
[----:B------:R-:W-:Y:S03]  /*3130*/  BSSY B1, `(.L_x_42) ;  /* 0x0000008000017945 */ /* 0x000fe60003800000 */
[----:B------:R-:W-:-:S04]  /*3140*/  FMUL R60, R117, R90 ;  /* 0x0000005a753c7220 */ /* 0x000fc80000400000 */
[----:B------:R-:W-:-:S05]  /*3150*/  FFMA R60, R61, R22, R60 ;  /* 0x000000163d3c7223 */ /* 0x000fca000000003c */
[----:B------:R-:W-:-:S05]  /*3160*/  F2FP.BF16.F32.PACK_AB R60, RZ, R60 ;  /* 0x0000003cff3c723e */ /* 0x000fca00000010ff */
[----:B------:R4:W-:Y:S01]  /*3170*/  @P0 STG.E.U16 desc[UR36][R20.64+0x12], R60 ;  /* 0x0000123c14000986 */ /* 0x0009e2000c101524 */
[----:B------:R-:W-:-:S13]  /*3180*/  ISETP.GT.AND P0, PT, R3, 0x8, P3 ;  /* 0x000000080300780c */ /* 0x000fda0001f04270 */
[----:B----4-:R-:W-:Y:S05]  /*3190*/  @!P0 BRA `(.L_x_43) ;  /* 0x0000000000048947 */ /* 0x010fea0003800000 */
[----:B------:R4:W5:Y:S02]  /*31a0*/  LDG.E.LTC128B.U16 R119, desc[UR36][R56.64+0x10] ;  /* 0x0000102438777981 */ /* 0x000964000c1e1520 */
.L_x_43:
[----:B------:R-:W-:Y:S05]  /*31b0*/  BSYNC B1 ;  /* 0x0000000000017941 */ /* 0x000fea0003800000 */
.L_x_42:
[----:B-----5:R-:W-:Y:S01]  /*31c0*/  IMAD.U32 R61, R119, 0x10000, RZ ;  /* 0x00010000773d7824 */ /* 0x020fe200078e00ff */
[----:B------:R-:W-:Y:S03]  /*31d0*/  BSSY B1, `(.L_x_44) ;  /* 0x000000a000017945 */ /* 0x000fe60003800000 */
[----:B------:R-:W-:-:S04]  /*31e0*/  FMUL R61, R61, R90 ;  /* 0x0000005a3d3d7220 */ /* 0x000fc80000400000 */
[----:B------:R-:W-:-:S05]  /*31f0*/  FFMA R61, R62, R22, R61 ;  /* 0x000000163e3d7223 */ /* 0x000fca000000003d */
[----:B------:R-:W-:-:S05]  /*3200*/  F2FP.BF16.F32.PACK_AB R61, RZ, R61 ;  /* 0x0000003dff3d723e */ /* 0x000fca00000010ff */
[----:B------:R0:W-:Y:S01]  /*3210*/  @P0 STG.E.U16 desc[UR36][R58.64+0x10], R61 ;  /* 0x0000103d3a000986 */ /* 0x0001e2000c101524 */
[----:B------:R-:W-:-:S05]  /*3220*/  IADD3 R117, P0, R108, 0x80, RZ ;  /* 0x000000806c757810 */ /* 0x000fca0007f1e0ff */
[----:B------:R-:W-:Y:S01]  /*3230*/  IMAD.X R109, RZ, RZ, R109, P0 ;  /* 0x000000ffff6d7224 */ /* 0x000fe200000e066d */
[----:B------:R-:W-:-:S13]  /*3240*/  ISETP.GT.AND P0, PT, R3, 0x8, P1 ;  /* 0x000000080300780c */ /* 0x000fda0000f04270 */
[----:B0-----:R-:W-:Y:S05]  /*3250*/  @!P0 BRA `(.L_x_45) ;  /* 0x0000000000048947 */ /* 0x001fea0003800000 */
[----:B------:R0:W5:Y:S02]  /*3260*/  LDG.E.LTC128B.U16 R119, desc[UR36][R56.64+0x12] ;  /* 0x0000122438777981 */ /* 0x000164000c1e1520 */
.L_x_45:
[----:B------:R-:W-:Y:S05]  /*3270*/  BSYNC B1 ;  /* 0x0000000000017941 */ /* 0x000fea0003800000 */
.L_x_44:
[----:B-----5:R-:W-:Y:S01]  /*3280*/  IMAD.U32 R61, R119, 0x10000, RZ ;  /* 0x00010000773d7824 */ /* 0x020fe200078e00ff */
[----:B------:R-:W-:Y:S01]  /*3290*/  ISETP.GT.AND P2, PT, R4, 0x10, PT ;  /* 0x000000100400780c */ /* 0x000fe20003f44270 */
[----:B------:R-:W-:Y:S01]  /*32a0*/  IMAD R62, R109, R8, RZ ;  /* 0x000000086d3e7224 */ /* 0x000fe200078e02ff */
[----:B------:R-:W-:Y:S01]  /*32b0*/  BSSY B1, `(.L_x_46) ;  /* 0x0000021000017945 */ /* 0x000fe20003800000 */
[----:B------:R-:W-:Y:S01]  /*32c0*/  FMUL R60, R61, R90 ;  /* 0x0000005a3d3c7220 */ /* 0x000fe20000400000 */
[----:B------:R-:W-:-:S04]  /*32d0*/  IMAD.WIDE.U32 R112, R117, R8, R112 ;  /* 0x0000000875707225 */ /* 0x000fc800078e0070 */
[----:B------:R-:W-:Y:S01]  /*32e0*/  FFMA R63, R63, R22, R60 ;  /* 0x000000163f3f7223 */ /* 0x000fe2000000003c */
[C---:B------:R-:W-:Y:S02]  /*32f0*/  IMAD R105, R117.reuse, R9, R62 ;  /* 0x0000000975697224 */ /* 0x040fe400078e023e */
[-C--:B------:R-:W-:Y:S02]  /*3300*/  IMAD.WIDE.U32 R60, R117, R8.reuse, R12 ;  /* 0x00000008753c7225 */ /* 0x080fe400078e000c */
[----:B------:R-:W-:Y:S02]  /*3310*/  F2FP.BF16.F32.PACK_AB R63, RZ, R63 ;  /* 0x0000003fff3f723e */ /* 0x000fe400000010ff */
[----:B------:R-:W-:Y:S02]  /*3320*/  IMAD.IADD R61, R105, 0x1, R61 ;  /* 0x00000001693d7824 */ /* 0x000fe400078e023d */
[----:B------:R-:W-:Y:S01]  /*3330*/  PRMT R109, R63, 0x7610, R109 ;  /* 0x000076103f6d7816 */ /* 0x000fe2000000006d */
[----:B------:R-:W-:-:S04]  /*3340*/  IMAD.WIDE.U32 R62, R117, R8, R106 ;  /* 0x00000008753e7225 */ /* 0x000fc800078e006a */
[----:B------:R1:W-:Y:S01]  /*3350*/  @P0 STG.E.U16 desc[UR36][R58.64+0x12], R109 ;  /* 0x0000126d3a000986 */ /* 0x0003e2000c101524 */
[----:B------:R-:W-:Y:S02]  /*3360*/  IMAD.IADD R9, R63, 0x1, R105 ;  /* 0x000000013f097824 */ /* 0x000fe400078e0269 */
[----:B------:R-:W-:Y:S02]  /*3370*/  IMAD.IADD R105, R105, 0x1, R113 ;  /* 0x0000000169697824 */ /* 0x000fe400078e0271 */
[----:B-1----:R-:W-:Y:S01]  /*3380*/  IMAD.WIDE.U32 R108, R23, R102, R60 ;  /* 0x00000066176c7225 */ /* 0x002fe200078e003c */
[----:B------:R-:W-:-:S04]  /*3390*/  LEA R60, P0, R62, R14, 0x1 ;  /* 0x0000000e3e3c7211 */ /* 0x000fc800078008ff */
[----:B------:R-:W-:Y:S01]  /*33a0*/  LEA.HI.X R61, R62, R15, R9, 0x1, P0 ;  /* 0x0000000f3e3d7211 */ /* 0x000fe200000f0c09 */
[----:B------:R-:W-:Y:S01]  /*33b0*/  IMAD.IADD R9, R115, 0x1, R109 ;  /* 0x0000000173097824 */ /* 0x000fe200078e026d */
[----:B------:R-:W-:-:S04]  /*33c0*/  LEA R8, P0, R108, R14, 0x1 ;  /* 0x0000000e6c087211 */ /* 0x000fc800078008ff */
[----:B------:R-:W-:Y:S02]  /*33d0*/  LEA.HI.X R9, R108, R15, R9, 0x1, P0 ;  /* 0x0000000f6c097211 */ /* 0x000fe400000f0c09 */
[----:B------:R-:W-:-:S05]  /*33e0*/  IADD3 R104, P0, R104, R112, RZ ;  /* 0x0000007068687210 */ /* 0x000fca0007f1e0ff */
[----:B------:R-:W-:Y:S01]  /*33f0*/  IMAD.X R106, R105, 0x1, R107, P0 ;  /* 0x00000001696a7824 */ /* 0x000fe200000e066b */
[----:B------:R-:W-:-:S05]  /*3400*/  IADD3 R62, P0, R12, R112, RZ ;  /* 0x000000700c3e7210 */ /* 0x000fca0007f1e0ff */
[----:B------:R-:W-:Y:S01]  /*3410*/  IMAD.X R63, R13, 0x1, R105, P0 ;  /* 0x000000010d3f7824 */ /* 0x000fe200000e0669 */
[----:B------:R-:W-:Y:S01]  /*3420*/  LEA R12, P0, R104, R14, 0x1 ;  /* 0x0000000e680c7211 */ /* 0x000fe200078008ff */
[----:B------:R-:W-:-:S03]  /*3430*/  IMAD.WIDE.U32 R62, R23, R102, R62 ;  /* 0x00000066173e7225 */ /* 0x000fc600078e003e */
[----:B------:R-:W-:Y:S02]  /*3440*/  LEA.HI.X R13, R104, R15, R106, 0x1, P0 ;  /* 0x0000000f680d7211 */ /* 0x000fe400000f0c6a */
[----:B------:R-:W-:Y:S01]  /*3450*/  P2R R102, PR, RZ, 0x4 ;  /* 0x00000004ff667803 */ /* 0x000fe20000000000 */
[----:B------:R-:W-:Y:S01]  /*3460*/  IMAD.IADD R115, R115, 0x1, R63 ;  /* 0x0000000173737824 */ /* 0x000fe200078e023f */
[----:B------:R-:W-:-:S04]  /*3470*/  LEA R14, P0, R62, R14, 0x1 ;  /* 0x0000000e3e0e7211 */ /* 0x000fc800078008ff */
[----:B------:R-:W-:Y:S02]  /*3480*/  LEA.HI.X R15, R62, R15, R115, 0x1, P0 ;  /* 0x0000000f3e0f7211 */ /* 0x000fe400000f0c73 */
[----:B------:R-:W-:-:S13]  /*3490*/  ISETP.GT.AND P0, PT, R3, RZ, P2 ;  /* 0x000000ff0300720c */ /* 0x000fda0001704270 */
[----:B------:R-:W-:Y:S05]  /*34a0*/  @!P0 BRA `(.L_x_47) ;  /* 0x0000000000048947 */ /* 0x000fea0003800000 */
[----:B------:R1:W5:Y:S02]  /*34b0*/  LDG.E.LTC128B.U16 R119, desc[UR36][R10.64+0x20] ;  /* 0x000020240a777981 */ /* 0x000364000c1e1520 */
.L_x_47:
[----:B------:R-:W-:Y:S05]  /*34c0*/  BSYNC B1 ;  /* 0x0000000000017941 */ /* 0x000fea0003800000 */
.L_x_46:
[----:B-----5:R-:W-:Y:S01]  /*34d0*/  IMAD.U32 R23, R119, 0x10000, RZ ;  /* 0x0001000077177824 */ /* 0x020fe200078e00ff */
        /* <DEDUP_REMOVED lines=10> */
.L_x_49:
[----:B------:R-:W-:Y:S05]  /*3580*/  BSYNC B1 ;  /* 0x0000000000017941 */ /* 0x000fea0003800000 */
.L_x_48:
[----:B-----5:R-:W-:Y:S01]  /*3590*/  IMAD.U32 R23, R119, 0x10000, RZ ;  /* 0x0001000077177824 */ /* 0x020fe200078e00ff */
[----:B------:R-:W-:Y:S03]  /*35a0*/  BSSY B1, `(.L_x_50) ;  /* 0x0000008000017945 */ /* 0x000fe60003800000 */
[----:B------:R-:W-:-:S04]  /*35b0*/  FMUL R62, R23, R90 ;  /* 0x0000005a173e7220 */ /* 0x000fc80000400000 */
[----:B------:R-:W-:-:S05]  /*35c0*/  FFMA R62, R65, R22, R62 ;  /* 0x00000016413e7223 */ /* 0x000fca000000003e */
[----:B------:R-:W-:-:S05]  /*35d0*/  F2FP.BF16.F32.PACK_AB R62, RZ, R62 ;  /* 0x0000003eff3e723e */ /* 0x000fca00000010ff */
[----:B------:R0:W-:Y:S01]  /*35e0*/  @P0 STG.E.U16 desc[UR36][R20.64+0x22], R62 ;  /* 0x0000223e14000986 */ /* 0x0001e2000c101524 */
[----:B------:R-:W-:-:S13]  /*35f0*/  ISETP.GT.AND P0, PT, R3, 0x8, P2 ;  /* 0x000000080300780c */ /* 0x000fda0001704270 */
[----:B0-----:R-:W-:Y:S05]  /*3600*/  @!P0 BRA `(.L_x_51) ;  /* 0x0000000000048947 */ /* 0x001fea0003800000 */
[----:B------:R0:W5:Y:S02]  /*3610*/  LDG.E.LTC128B.U16 R119, desc[UR36][R56.64+0x20] ;  /* 0x0000202438777981 */ /* 0x000164000c1e1520 */
.L_x_51:
[----:B------:R-:W-:Y:S05]  /*3620*/  BSYNC B1 ;  /* 0x0000000000017941 */ /* 0x000fea0003800000 */
.L_x_50:
        /* <DEDUP_REMOVED lines=9> */
.L_x_53:
[----:B------:R-:W-:Y:S05]  /*36c0*/  BSYNC B1 ;  /* 0x0000000000017941 */ /* 0x000fea0003800000 */
.L_x_52:
        /* <DEDUP_REMOVED lines=11> */
.L_x_55:
[----:B------:R-:W-:Y:S05]  /*3780*/  BSYNC B1 ;  /* 0x0000000000017941 */ /* 0x000fea0003800000 */
.L_x_54:
[----:B-----5:R-:W-:Y:S01]  /*3790*/  IMAD.U32 R23, R119, 0x10000, RZ ;  /* 0x0001000077177824 */ /* 0x020fe200078e00ff */
[----:B------:R-:W-:Y:S01]  /*37a0*/  ISETP.GT.AND P1, PT, R4, 0x19, PT ;  /* 0x000000190400780c */ /* 0x000fe20003f24270 */
[----:B------:R-:W-:Y:S02]  /*37b0*/  BSSY B1, `(.L_x_56) ;  /* 0x0000009000017945 */ /* 0x000fe40003800000 */
[----:B------:R-:W-:-:S04]  /*37c0*/  FMUL R23, R23, R90 ;  /* 0x0000005a17177220 */ /* 0x000fc80000400000 */
[----:B------:R-:W-:Y:S01]  /*37d0*/  FFMA R23, R68, R22, R23 ;  /* 0x0000001644177223 */ /* 0x000fe20000000017 */
[----:B------:R-:W-:-:S04]  /*37e0*/  P2R R68, PR, RZ, 0x2 ;  /* 0x00000002ff447803 */ /* 0x000fc80000000000 */
[----:B------:R-:W-:-:S05]  /*37f0*/  F2FP.BF16.F32.PACK_AB R23, RZ, R23 ;  /* 0x00000017ff17723e */ /* 0x000fca00000010ff */
[----:B------:R0:W-:Y:S01]  /*3800*/  @P0 STG.E.U16 desc[UR36][R20.64+0x30], R23 ;  /* 0x0000301714000986 */ /* 0x0001e2000c101524 */
[----:B------:R-:W-:-:S13]  /*3810*/  ISETP.GT.AND P0, PT, R3, RZ, P1 ;  /* 0x000000ff0300720c */ /* 0x000fda0000f04270 */
[----:B0-----:R-:W-:Y:S05]  /*3820*/  @!P0 BRA `(.L_x_57) ;  /* 0x0000000000048947 */ /* 0x001fea0003800000 */
[----:B------:R0:W5:Y:S02]  /*3830*/  LDG.E.LTC128B.U16 R119, desc[UR36][R10.64+0x32] ;  /* 0x000032240a777981 */ /* 0x000164000c1e1520 */
.L_x_57:
[----:B------:R-:W-:Y:S05]  /*3840*/  BSYNC B1 ;  /* 0x0000000000017941 */ /* 0x000fea0003800000 */
.L_x_56:
        /* <DEDUP_REMOVED lines=9> */
.L_x_59:
[----:B------:R-:W-:Y:S05]  /*38e0*/  BSYNC B1 ;  /* 0x0000000000017941 */ /* 0x000fea0003800000 */
.L_x_58:
        /* <DEDUP_REMOVED lines=9> */
.L_x_61:
[----:B------:R-:W-:Y:S05]  /*3980*/  BSYNC B1 ;  /* 0x0000000000017941 */ /* 0x000fea0003800000 */
.L_x_60:
        /* <DEDUP_REMOVED lines=11> */
.L_x_63:
[----:B------:R-:W-:Y:S05]  /*3a40*/  BSYNC B1 ;  /* 0x0000000000017941 */ /* 0x000fea0003800000 */
.L_x_62:
        /* <DEDUP_REMOVED lines=11> */
.L_x_65:
[----:B------:R-:W-:Y:S05]  /*3b00*/  BSYNC B1 ;  /* 0x0000000000017941 */ /* 0x000fea0003800000 */
.L_x_64:
        /* <DEDUP_REMOVED lines=9> */
.L_x_67:
[----:B------:R-:W-:Y:S05]  /*3ba0*/  BSYNC B1 ;  /* 0x0000000000017941 */ /* 0x000fea0003800000 */
.L_x_66:
        /* <DEDUP_REMOVED lines=9> */
.L_x_69:
[----:B------:R-:W-:Y:S05]  /*3c40*/  BSYNC B1 ;  /* 0x0000000000017941 */ /* 0x000fea0003800000 */
.L_x_68:
        /* <DEDUP_REMOVED lines=11> */
.L_x_71:
[----:B------:R-:W-:Y:S05]  /*3d00*/  BSYNC B1 ;  /* 0x0000000000017941 */ /* 0x000fea0003800000 */
.L_x_70:
[----:B-----5:R-:W-:Y:S01]  /*3d10*/  IMAD.U32 R23, R119, 0x10000, RZ ;  /* 0x0001000077177824 */ /* 0x020fe200078e00ff */
[----:B------:R-:W-:Y:S01]  /*3d20*/  ISETP.GT.AND P4, PT, R4, 0x29, PT ;  /* 0x000000290400780c */ /* 0x000fe20003f84270 */
[----:B------:R-:W-:Y:S02]  /*3d30*/  BSSY B1, `(.L_x_72) ;  /* 0x0000009000017945 */ /* 0x000fe40003800000 */
[----:B------:R-:W-:-:S04]  /*3d40*/  FMUL R23, R23, R90 ;  /* 0x0000005a17177220 */ /* 0x000fc80000400000 */
[----:B------:R-:W-:-:S05]  /*3d50*/  FFMA R23, R76, R22, R23 ;  /* 0x000000164c177223 */ /* 0x000fca0000000017 */
[----:B------:R-:W-:-:S05]  /*3d60*/  F2FP.BF16.F32.PACK_AB R23, RZ, R23 ;  /* 0x00000017ff17723e */ /* 0x000fca00000010ff */
[----:B------:R1:W-:Y:S01]  /*3d70*/  @P0 STG.E.U16 desc[UR36][R20.64+0x50], R23 ;  /* 0x0000501714000986 */ /* 0x0003e2000c101524 */
[----:B------:R-:W-:Y:S02]  /*3d80*/  ISETP.GT.AND P0, PT, R3, RZ, P4 ;  /* 0x000000ff0300720c */ /* 0x000fe40002704270 */
[----:B-1----:R-:W-:-:S11]  /*3d90*/  P2R R23, PR, RZ, 0x10 ;  /* 0x00000010ff177803 */ /* 0x002fd60000000000 */
[----:B------:R-:W-:Y:S05]  /*3da0*/  @!P0 BRA `(.L_x_73) ;  /* 0x0000000000048947 */ /* 0x000fea0003800000 */
[----:B------:R1:W5:Y:S02]  /*3db0*/  LDG.E.LTC128B.U16 R119, desc[UR36][R10.64+0x52] ;  /* 0x000052240a777981 */ /* 0x000364000c1e1520 */
.L_x_73:
[----:B------:R-:W-:Y:S05]  /*3dc0*/  BSYNC B1 ;  /* 0x0000000000017941 */ /* 0x000fea0003800000 */
.L_x_72:
        /* <DEDUP_REMOVED lines=9> */
.L_x_75:
[----:B------:R-:W-:Y:S05]  /*3e60*/  BSYNC B1 ;  /* 0x0000000000017941 */ /* 0x000fea0003800000 */
.L_x_74:
        /* <DEDUP_REMOVED lines=9> */
.L_x_77:
[----:B------:R-:W-:Y:S05]  /*3f00*/  BSYNC B1 ;  /* 0x0000000000017941 */ /* 0x000fea0003800000 */
.L_x_76:
[----:B-----5:R-:W-:Y:S01]  /*3f10*/  IMAD.U32 R23, R119, 0x10000, RZ ;  /* 0x0001000077177824 */ /* 0x020fe200078e00ff */
[----:B------:R-:W-:Y:S01]  /*3f20*/  ISETP.GT.AND P6, PT, R4, 0x30, PT ;  /* 0x000000300400780c */ /* 0x000fe20003fc4270 */
[----:B------:R-:W-:Y:S02]  /*3f30*/  BSSY B1, `(.L_x_78) ;  /* 0x0000008000017945 */ /* 0x000fe40003800000 */
[----:B------:R-:W-:-:S04]  /*3f40*/  FMUL R62, R23, R90 ;  /* 0x0000005a173e7220 */ /* 0x000fc80000400000 */
[----:B------:R-:W-:-:S05]  /*3f50*/  FFMA R62, R79, R22, R62 ;  /* 0x000000164f3e7223 */ /* 0x000fca000000003e */
[----:B------:R-:W-:-:S05]  /*3f60*/  F2FP.BF16.F32.PACK_AB R62, RZ, R62 ;  /* 0x0000003eff3e723e */ /* 0x000fca00000010ff */
[----:B------:R0:W-:Y:S01]  /*3f70*/  @P0 STG.E.U16 desc[UR36][R58.64+0x52], R62 ;  /* 0x0000523e3a000986 */ /* 0x0001e2000c101524 */
[----:B------:R-:W-:-:S13]  /*3f80*/  ISETP.GT.AND P0, PT, R3, RZ, P6 ;  /* 0x000000ff0300720c */ /* 0x000fda0003704270 */
[----:B0-----:R-:W-:Y:S05]  /*3f90*/  @!P0 BRA `(.L_x_79) ;  /* 0x0000000000048947 */ /* 0x001fea0003800000 */
[----:B------:R0:W5:Y:S02]  /*3fa0*/  LDG.E.LTC128B.U16 R119, desc[UR36][R10.64+0x60] ;  /* 0x000060240a777981 */ /* 0x000164000c1e1520 */
.L_x_79:
[----:B------:R-:W-:Y:S05]  /*3fb0*/  BSYNC B1 ;  /* 0x0000000000017941 */ /* 0x000fea0003800000 */
.L_x_78:
        /* <DEDUP_REMOVED lines=10> */
.L_x_81:
[----:B------:R-:W-:Y:S05]  /*4060*/  BSYNC B1 ;  /* 0x0000000000017941 */ /* 0x000fea0003800000 */
.L_x_80:
        /* <DEDUP_REMOVED lines=9> */
.L_x_83:
[----:B------:R-:W-:Y:S05]  /*4100*/  BSYNC B1 ;  /* 0x0000000000017941 */ /* 0x000fea0003800000 */
.L_x_82:
        /* <DEDUP_REMOVED lines=9> */
.L_x_85:
[----:B------:R-:W-:Y:S05]  /*41a0*/  BSYNC B1 ;  /* 0x0000000000017941 */ /* 0x000fea0003800000 */
.L_x_84:
        /* <DEDUP_REMOVED lines=10> */
.L_x_87:
[----:B------:R-:W-:Y:S05]  /*4250*/  BSYNC B1 ;  /* 0x0000000000017941 */ /* 0x000fea0003800000 */
.L_x_86:
[----:B-----5:R-:W-:Y:S01]  /*4260*/  IMAD.U32 R23, R119, 0x10000, RZ ;  /* 0x0001000077177824 */ /* 0x020fe200078e00ff */
[----:B------:R-:W-:Y:S03]  /*4270*/  BSSY B1, `(.L_x_88) ;  /* 0x000000f000017945 */ /* 0x000fe60003800000 */
[----:B------:R-:W-:-:S04]  /*4280*/  FMUL R23, R23, R90 ;  /* 0x0000005a17177220 */ /* 0x000fc80000400000 */
[----:B------:R-:W-:-:S05]  /*4290*/  FFMA R23, R84, R22, R23 ;  /* 0x0000001654177223 */ /* 0x000fca0000000017 */
[----:B------:R-:W-:-:S05]  /*42a0*/  F2FP.BF16.F32.PACK_AB R23, RZ, R23 ;  /* 0x00000017ff17723e */ /* 0x000fca00000010ff */
[----:B------:R0:W-:Y:S01]  /*42b0*/  @P0 STG.E.U16 desc[UR36][R20.64+0x70], R23 ;  /* 0x0000701714000986 */ /* 0x0001e2000c101524 */
[----:B------:R-:W-:-:S05]  /*42c0*/  IADD3 R64, P0, R103, R110, RZ ;  /* 0x0000006e67407210 */ /* 0x000fca0007f1e0ff */
[----:B------:R-:W-:Y:S01]  /*42d0*/  IMAD.X R65, R5, 0x1, R111, P0 ;  /* 0x0000000105417824 */ /* 0x000fe200000e066f */
[----:B------:R-:W-:-:S05]  /*42e0*/  IADD3 R66, P0, R103, R110, RZ ;  /* 0x0000006e67427210 */ /* 0x000fca0007f1e0ff */
[----:B------:R-:W-:Y:S01]  /*42f0*/  IMAD.X R67, R5, 0x1, R111, P0 ;  /* 0x0000000105437824 */ /* 0x000fe200000e066f */
[----:B------:R-:W-:-:S05]  /*4300*/  IADD3 R62, P0, R103, R20, RZ ;  /* 0x00000014673e7210 */ /* 0x000fca0007f1e0ff */
[----:B------:R-:W-:Y:S01]  /*4310*/  IMAD.X R63, R5, 0x1, R21, P0 ;  /* 0x00000001053f7824 */ /* 0x000fe200000e0615 */
[----:B------:R-:W-:-:S04]  /*4320*/  ISETP.GT.AND P0, PT, R4, 0x39, PT ;  /* 0x000000390400780c */ /* 0x000fc80003f04270 */
[----:B------:R-:W-:-:S13]  /*4330*/  ISETP.GT.AND P3, PT, R3, RZ, P0 ;  /* 0x000000ff0300720c */ /* 0x000fda0000764270 */
[----:B0-----:R-:W-:Y:S05]  /*4340*/  @!P3 BRA `(.L_x_89) ;  /* 0x000000000004b947 */ /* 0x001fea0003800000 */
[----:B------:R0:W5:Y:S02]  /*4350*/  LDG.E.LTC128B.U16 R119, desc[UR36][R10.64+0x72] ;  /* 0x000072240a777981 */ /* 0x000164000c1e1520 */
.L_x_89:
[----:B------:R-:W-:Y:S05]  /*4360*/  BSYNC B1 ;  /* 0x0000000000017941 */ /* 0x000fea0003800000 */
.L_x_88:
        /* <DEDUP_REMOVED lines=9> */
.L_x_91:
[----:B------:R-:W-:Y:S05]  /*4400*/  BSYNC B1 ;  /* 0x0000000000017941 */ /* 0x000fea0003800000 */
.L_x_90:
        /* <DEDUP_REMOVED lines=9> */
.L_x_93:
[----:B------:R-:W-:Y:S05]  /*44a0*/  BSYNC B1 ;  /* 0x0000000000017941 */ /* 0x000fea0003800000 */
.L_x_92:
[----:B-----5:R-:W-:-:S04]  /*44b0*/  IMAD.U32 R5, R119, 0x10000, RZ ;  /* 0x0001000077057824 */ /* 0x020fc800078e00ff */
[----:B------:R-:W-:-:S04]  /*44c0*/  FMUL R4, R5, R90 ;  /* 0x0000005a05047220 */ /* 0x000fc80000400000 */
[----:B------:R-:W-:-:S05]  /*44d0*/  FFMA R4, R87, R22, R4 ;  /* 0x0000001657047223 */ /* 0x000fca0000000004 */
[----:B------:R-:W-:-:S05]  /*44e0*/  F2FP.BF16.F32.PACK_AB R4, RZ, R4 ;  /* 0x00000004ff04723e */ /* 0x000fca00000010ff */
[----:B------:R0:W-:Y:S01]  /*44f0*/  @P3 STG.E.U16 desc[UR36][R58.64+0x72], R4 ;  /* 0x000072043a003986 */ /* 0x0001e2000c101524 */
[----:B------:R-:W-:-:S13]  /*4500*/  ISETP.GT.AND P3, PT, R3, 0x80, P5 ;  /* 0x000000800300780c */ /* 0x000fda0002f64270 */
[----:B------:R-:W2:Y:S01]  /*4510*/  @P3 LDG.E.LTC128B.U16 R119, desc[UR36][R60.64] ;  /* 0x000000243c773981 */ /* 0x000ea2000c1e1520 */
[----:B------:R-:W-:Y:S01]  /*4520*/  BSSY B1, `(.L_x_94) ;  /* 0x000000a000017945 */ /* 0x000fe20003800000 */
[----:B--2---:R-:W-:-:S04]  /*4530*/  IMAD.U32 R5, R119, 0x10000, RZ ;  /* 0x0001000077057824 */ /* 0x004fc800078e00ff */
[----:B------:R-:W-:-:S04]  /*4540*/  FMUL R5, R5, R90 ;  /* 0x0000005a05057220 */ /* 0x000fc80000400000 */
[----:B------:R-:W-:-:S05]  /*4550*/  FFMA R5, R24, R22, R5 ;  /* 0x0000001618057223 */ /* 0x000fca0000000005 */
[----:B------:R-:W-:-:S05]  /*4560*/  F2FP.BF16.F32.PACK_AB R5, RZ, R5 ;  /* 0x00000005ff05723e */ /* 0x000fca00000010ff */
[----:B------:R0:W-:Y:S01]  /*4570*/  @P3 STG.E.U16 desc[UR36][R62.64], R5 ;  /* 0x000000053e003986 */ /* 0x0001e2000c101524 */
[----:B------:R-:W-:-:S04]  /*4580*/  ISETP.NE.AND P3, PT, R120, RZ, PT ;  /* 0x000000ff7800720c */ /* 0x000fc80003f65270 */
[----:B------:R-:W-:-:S13]  /*4590*/  ISETP.GT.AND P3, PT, R3, 0x80, P3 ;  /* 0x000000800300780c */ /* 0x000fda0001f64270 */
[----:B0-----:R-:W-:Y:S05]  /*45a0*/  @!P3 BRA `(.L_x_95) ;  /* 0x000000000004b947 */ /* 0x001fea0003800000 */
[----:B------:R0:W5:Y:S02]  /*45b0*/  LDG.E.LTC128B.U16 R119, desc[UR36][R8.64+0x2] ;  /* 0x0000022408777981 */ /* 0x000164000c1e1520 */
.L_x_95:
[----:B------:R-:W-:Y:S05]  /*45c0*/  BSYNC B1 ;  /* 0x0000000000017941 */ /* 0x000fea0003800000 */
.L_x_94:
[----:B-----5:R-:W-:Y:S01]  /*45d0*/  IMAD.U32 R5, R119, 0x10000, RZ ;  /* 0x0001000077057824 */ /* 0x020fe200078e00ff */
[----:B------:R-:W-:Y:S01]  /*45e0*/  ISETP.GT.AND P5, PT, R3, 0x88, P5 ;  /* 0x000000880300780c */ /* 0x000fe20002fa4270 */
[----:B------:R-:W-:Y:S02]  /*45f0*/  BSSY B1, `(.L_x_96) ;  /* 0x000000a000017945 */ /* 0x000fe40003800000 */
[----:B------:R-:W-:Y:S01]  /*4600*/  FMUL R4, R5, R90 ;  /* 0x0000005a05047220 */ /* 0x000fe20000400000 */
[----:B------:R-:W-:-:S03]  /*4610*/  @P3 IMAD.MOV.U32 R5, RZ, RZ, R63 ;  /* 0x000000ffff053224 */ /* 0x000fc600078e003f */
[----:B------:R-:W-:-:S05]  /*4620*/  FFMA R4, R25, R22, R4 ;  /* 0x0000001619047223 */ /* 0x000fca0000000004 */
[----:B------:R-:W-:-:S04]  /*4630*/  F2FP.BF16.F32.PACK_AB R4, RZ, R4 ;  /* 0x00000004ff04723e */ /* 0x000fc800000010ff */
[----:B-1-3--:R-:W-:Y:S01]  /*4640*/  PRMT R10, R4, 0x7610, R10 ;  /* 0x00007610040a7816 */ /* 0x00afe2000000000a */
[----:B------:R-:W-:-:S05]  /*4650*/  @P3 IMAD.MOV.U32 R4, RZ, RZ, R62 ;  /* 0x000000ffff043224 */ /* 0x000fca00078e003e */
[----:B------:R1:W-:Y:S01]  /*4660*/  @P3 STG.E.U16 desc[UR36][R4.64+0x2], R10 ;  /* 0x0000020a04003986 */ /* 0x0003e2000c101524 */
[----:B------:R-:W-:Y:S05]  /*4670*/  @!P5 BRA `(.L_x_97) ;  /* 0x000000000004d947 */ /* 0x000fea0003800000 */
[----:B------:R2:W5:Y:S02]  /*4680*/  LDG.E.LTC128B.U16 R119, desc[UR36][R12.64] ;  /* 0x000000240c777981 */ /* 0x000564000c1e1520 */
.L_x_97:
[----:B------:R-:W-:Y:S05]  /*4690*/  BSYNC B1 ;  /* 0x0000000000017941 */ /* 0x000fea0003800000 */
.L_x_96:
[----:B-1---5:R-:W-:Y:S01]  /*46a0*/  IMAD.U32 R5, R119, 0x10000, RZ ;  /* 0x0001000077057824 */ /* 0x022fe200078e00ff */
[----:B------:R-:W-:Y:S01]  /*46b0*/  ISETP.NE.AND P3, PT, R120, RZ, PT ;  /* 0x000000ff7800720c */ /* 0x000fe20003f65270 */
[----:B------:R-:W-:Y:S02]  /*46c0*/  BSSY B1, `(.L_x_98) ;  /* 0x0000008000017945 */ /* 0x000fe40003800000 */
[----:B------:R-:W-:Y:S01]  /*46d0*/  FMUL R5, R5, R90 ;  /* 0x0000005a05057220 */ /* 0x000fe20000400000 */
[----:B------:R-:W-:-:S03]  /*46e0*/  ISETP.GT.AND P3, PT, R3, 0x88, P3 ;  /* 0x000000880300780c */ /* 0x000fc60001f64270 */
[----:B------:R-:W-:-:S05]  /*46f0*/  FFMA R5, R26, R22, R5 ;  /* 0x000000161a057223 */ /* 0x000fca0000000005 */
[----:B------:R-:W-:-:S05]  /*4700*/  F2FP.BF16.F32.PACK_AB R5, RZ, R5 ;  /* 0x00000005ff05723e */ /* 0x000fca00000010ff */
[----:B------:R1:W-:Y:S01]  /*4710*/  @P5 STG.E.U16 desc[UR36][R64.64], R5 ;  /* 0x0000000540005986 */ /* 0x0003e2000c101524 */
[----:B------:R-:W-:Y:S05]  /*4720*/  @!P3 BRA `(.L_x_99) ;  /* 0x000000000004b947 */ /* 0x000fea0003800000 */
[----:B------:R3:W5:Y:S02]  /*4730*/  LDG.E.LTC128B.U16 R119, desc[UR36][R14.64+0x2] ;  /* 0x000002240e777981 */ /* 0x000764000c1e1520 */
.L_x_99:
[----:B------:R-:W-:Y:S05]  /*4740*/  BSYNC B1 ;  /* 0x0000000000017941 */ /* 0x000fea0003800000 */
.L_x_98:
[----:B-1---5:R-:W-:Y:S01]  /*4750*/  IMAD.U32 R5, R119, 0x10000, RZ ;  /* 0x0001000077057824 */ /* 0x022fe200078e00ff */
[----:B------:R-:W-:Y:S01]  /*4760*/  ISETP.NE.AND P5, PT, R116, RZ, PT ;  /* 0x000000ff7400720c */ /* 0x000fe20003fa5270 */
[----:B------:R-:W-:Y:S02]  /*4770*/  BSSY B1, `(.L_x_100) ;  /* 0x0000008000017945 */ /* 0x000fe40003800000 */
[----:B------:R-:W-:-:S04]  /*4780*/  FMUL R4, R5, R90 ;  /* 0x0000005a05047220 */ /* 0x000fc80000400000 */
[----:B------:R-:W-:-:S05]  /*4790*/  FFMA R4, R27, R22, R4 ;  /* 0x000000161b047223 */ /* 0x000fca0000000004 */
[----:B------:R-:W-:-:S05]  /*47a0*/  F2FP.BF16.F32.PACK_AB R4, RZ, R4 ;  /* 0x00000004ff04723e */ /* 0x000fca00000010ff */
[----:B------:R1:W-:Y:S01]  /*47b0*/  @P3 STG.E.U16 desc[UR36][R66.64+0x2], R4 ;  /* 0x0000020442003986 */ /* 0x0003e2000c101524 */
[----:B------:R-:W-:-:S13]  /*47c0*/  ISETP.GT.AND P3, PT, R3, 0x80, P5 ;  /* 0x000000800300780c */ /* 0x000fda0002f64270 */
[----:B-1----:R-:W-:Y:S05]  /*47d0*/  @!P3 BRA `(.L_x_101) ;  /* 0x000000000004b947 */ /* 0x002fea0003800000 */
[----:B------:R1:W5:Y:S02]  /*47e0*/  LDG.E.LTC128B.U16 R119, desc[UR36][R8.64+0x10] ;  /* 0x0000102408777981 */ /* 0x000364000c1e1520 */
.L_x_101:
[----:B------:R-:W-:Y:S05]  /*47f0*/  BSYNC B1 ;  /* 0x0000000000017941 */ /* 0x000fea0003800000 */
.L_x_100:
[----:B-----5:R-:W-:Y:S01]  /*4800*/  IMAD.U32 R5, R119, 0x10000, RZ ;  /* 0x0001000077057824 */ /* 0x020fe200078e00ff */
[----:B------:R-:W-:Y:S01]  /*4810*/  ISETP.NE.AND P5, PT, R121, RZ, PT ;  /* 0x000000ff7900720c */ /* 0x000fe20003fa5270 */
[----:B------:R-:W-:Y:S01]  /*4820*/  @P3 IMAD.MOV.U32 R4, RZ, RZ, R62 ;  /* 0x000000ffff043224 */ /* 0x000fe200078e003e */
[----:B------:R-:W-:Y:S01]  /*4830*/  BSSY B1, `(.L_x_102) ;  /* 0x000000a000017945 */ /* 0x000fe20003800000 */
[----:B------:R-:W-:-:S04]  /*4840*/  FMUL R5, R5, R90 ;  /* 0x0000005a05057220 */ /* 0x000fc80000400000 */
[----:B------:R-:W-:-:S05]  /*4850*/  FFMA R5, R28, R22, R5 ;  /* 0x000000161c057223 */ /* 0x000fca0000000005 */
[----:B------:R-:W-:-:S04]  /*4860*/  F2FP.BF16.F32.PACK_AB R5, RZ, R5 ;  /* 0x00000005ff05723e */ /* 0x000fc800000010ff */
[----:B------:R-:W-:Y:S01]  /*4870*/  PRMT R10, R5, 0x7610, R10 ;  /* 0x00007610050a7816 */ /* 0x000fe2000000000a */
[----:B------:R-:W-:-:S05]  /*4880*/  @P3 IMAD.MOV.U32 R5, RZ, RZ, R63 ;  /* 0x000000ffff053224 */ /* 0x000fca00078e003f */
[----:B------:R0:W-:Y:S01]  /*4890*/  @P3 STG.E.U16 desc[UR36][R4.64+0x10], R10 ;  /* 0x0000100a04003986 */ /* 0x0001e2000c101524 */
[----:B------:R-:W-:-:S13]  /*48a0*/  ISETP.GT.AND P3, PT, R3, 0x80, P5 ;  /* 0x000000800300780c */ /* 0x000fda0002f64270 */
[----:B0-----:R-:W-:Y:S05]  /*48b0*/  @!P3 BRA `(.L_x_103) ;  /* 0x000000000004b947 */ /* 0x001fea0003800000 */
[----:B------:R0:W5:Y:S02]  /*48c0*/  LDG.E.LTC128B.U16 R119, desc[UR36][R8.64+0x12] ;  /* 0x0000122408777981 */ /* 0x000164000c1e1520 */
.L_x_103:
[----:B------:R-:W-:Y:S05]  /*48d0*/  BSYNC B1 ;  /* 0x0000000000017941 */ /* 0x000fea0003800000 */
.L_x_102:
[----:B-----5:R-:W-:Y:S01]  /*48e0*/  IMAD.U32 R5, R119, 0x10000, RZ ;  /* 0x0001000077057824 */ /* 0x020fe200078e00ff */
[----:B------:R-:W-:Y:S03]  /*48f0*/  BSSY B1, `(.L_x_104) ;  /* 0x000000c000017945 */ /* 0x000fe60003800000 */
[----:B------:R-:W-:Y:S01]  /*4900*/  FMUL R4, R5, R90 ;  /* 0x0000005a05047220 */ /* 0x000fe20000400000 */
[----:B------:R-:W-:-:S03]  /*4910*/  @P3 IMAD.MOV.U32 R5, RZ, RZ, R63 ;  /* 0x000000ffff053224 */ /* 0x000fc600078e003f */
[----:B------:R-:W-:-:S05]  /*4920*/  FFMA R4, R29, R22, R4 ;  /* 0x000000161d047223 */ /* 0x000fca0000000004 */
[----:B------:R-:W-:-:S04]  /*4930*/  F2FP.BF16.F32.PACK_AB R4, RZ, R4 ;  /* 0x00000004ff04723e */ /* 0x000fc800000010ff */
[----:B------:R-:W-:Y:S01]  /*4940*/  PRMT R10, R4, 0x7610, R10 ;  /* 0x00007610040a7816 */ /* 0x000fe2000000000a */
[----:B------:R-:W-:-:S05]  /*4950*/  @P3 IMAD.MOV.U32 R4, RZ, RZ, R62 ;  /* 0x000000ffff043224 */ /* 0x000fca00078e003e */
[----:B------:R0:W-:Y:S01]  /*4960*/  @P3 STG.E.U16 desc[UR36][R4.64+0x12], R10 ;  /* 0x0000120a04003986 */ /* 0x0001e2000c101524 */
[----:B------:R-:W-:-:S04]  /*4970*/  ISETP.NE.AND P3, PT, R116, RZ, PT ;  /* 0x000000ff7400720c */ /* 0x000fc80003f65270 */
[----:B------:R-:W-:-:S13]  /*4980*/  ISETP.GT.AND P3, PT, R3, 0x88, P3 ;  /* 0x000000880300780c */ /* 0x000fda0001f64270 */
[----:B0-----:R-:W-:Y:S05]  /*4990*/  @!P3 BRA `(.L_x_105) ;  /* 0x000000000004b947 */ /* 0x001fea0003800000 */
[----:B------:R0:W5:Y:S02]  /*49a0*/  LDG.E.LTC128B.U16 R119, desc[UR36][R14.64+0x10] ;  /* 0x000010240e777981 */ /* 0x000164000c1e1520 */
.L_x_105:
[----:B------:R-:W-:Y:S05]  /*49b0*/  BSYNC B1 ;  /* 0x0000000000017941 */ /* 0x000fea0003800000 */
.L_x_104:
        /* <DEDUP_REMOVED lines=9> */
.L_x_107:
[----:B------:R-:W-:Y:S05]  /*4a50*/  BSYNC B1 ;  /* 0x0000000000017941 */ /* 0x000fea0003800000 */
.L_x_106:
[----:B-----5:R-:W-:Y:S01]  /*4a60*/  IMAD.U32 R5, R119, 0x10000, RZ ;  /* 0x0001000077057824 */ /* 0x020fe200078e00ff */
[----:B------:R-:W-:Y:S01]  /*4a70*/  ISETP.NE.AND P5, PT, R102, RZ, PT ;  /* 0x000000ff6600720c */ /* 0x000fe20003fa5270 */
[----:B------:R-:W-:Y:S02]  /*4a80*/  BSSY B1, `(.L_x_108) ;  /* 0x000000b000017945 */ /* 0x000fe40003800000 */
[----:B------:R-:W-:Y:S01]  /*4a90*/  FMUL R4, R5, R90 ;  /* 0x0000005a05047220 */ /* 0x000fe20000400000 */
[----:B------:R-:W-:-:S03]  /*4aa0*/  @P3 IMAD.MOV.U32 R5, RZ, RZ, R7 ;  /* 0x000000ffff053224 */ /* 0x000fc600078e0007 */
        /* <DEDUP_REMOVED lines=8> */
.L_x_109:
[----:B------:R-:W-:Y:S05]  /*4b30*/  BSYNC B1 ;  /* 0x0000000000017941 */ /* 0x000fea0003800000 */
.L_x_108:
        /* <DEDUP_REMOVED lines=13> */
.L_x_111:
[----:B------:R-:W-:Y:S05]  /*4c10*/  BSYNC B1 ;  /* 0x0000000000017941 */ /* 0x000fea0003800000 */
.L_x_110:
        /* <DEDUP_REMOVED lines=13> */
.L_x_113:
[----:B------:R-:W-:Y:S05]  /*4cf0*/  BSYNC B1 ;  /* 0x0000000000017941 */ /* 0x000fea0003800000 */
.L_x_112:
[----:B-----5:R-:W-:Y:S01]  /*4d00*/  IMAD.U32 R5, R119, 0x10000, RZ ;  /* 0x0001000077057824 */ /* 0x020fe200078e00ff */
[----:B------:R-:W-:Y:S01]  /*4d10*/  BSSY B1, `(.L_x_114) ;  /* 0x000000b000017945 */ /* 0x000fe20003800000 */
[----:B------:R-:W-:Y:S02]  /*4d20*/  @P3 IMAD.MOV.U32 R4, RZ, RZ, R6 ;  /* 0x000000ffff043224 */ /* 0x000fe400078e0006 */
        /* <DEDUP_REMOVED lines=9> */
.L_x_115:
[----:B------:R-:W-:Y:S05]  /*4dc0*/  BSYNC B1 ;  /* 0x0000000000017941 */ /* 0x000fea0003800000 */
.L_x_114:
        /* <DEDUP_REMOVED lines=13> */
.L_x_117:
[----:B------:R-:W-:Y:S05]  /*4ea0*/  BSYNC B1 ;  /* 0x0000000000017941 */ /* 0x000fea0003800000 */
.L_x_116:
        /* <DEDUP_REMOVED lines=13> */
.L_x_119:
[----:B------:R-:W-:Y:S05]  /*4f80*/  BSYNC B1 ;  /* 0x0000000000017941 */ /* 0x000fea0003800000 */
.L_x_118:
        /* <DEDUP_REMOVED lines=13> */
.L_x_121:
[----:B------:R-:W-:Y:S05]  /*5060*/  BSYNC B1 ;  /* 0x0000000000017941 */ /* 0x000fea0003800000 */
.L_x_120:
        /* <DEDUP_REMOVED lines=12> */
.L_x_123:
[----:B------:R-:W-:Y:S05]  /*5130*/  BSYNC B1 ;  /* 0x0000000000017941 */ /* 0x000fea0003800000 */
.L_x_122:
        /* <DEDUP_REMOVED lines=13> */
.L_x_125:
[----:B------:R-:W-:Y:S05]  /*5210*/  BSYNC B1 ;  /* 0x0000000000017941 */ /* 0x000fea0003800000 */
.L_x_124:
        /* <DEDUP_REMOVED lines=13> */
.L_x_127:
[----:B------:R-:W-:Y:S05]  /*52f0*/  BSYNC B1 ;  /* 0x0000000000017941 */ /* 0x000fea0003800000 */
.L_x_126:
        /* <DEDUP_REMOVED lines=13> */
.L_x_129:
[----:B------:R-:W-:Y:S05]  /*53d0*/  BSYNC B1 ;  /* 0x0000000000017941 */ /* 0x000fea0003800000 */
.L_x_128:
        /* <DEDUP_REMOVED lines=12> */
.L_x_131:
[----:B------:R-:W-:Y:S05]  /*54a0*/  BSYNC B1 ;  /* 0x0000000000017941 */ /* 0x000fea0003800000 */
.L_x_130:
        /* <DEDUP_REMOVED lines=13> */
.L_x_133:
[----:B------:R-:W-:Y:S05]  /*5580*/  BSYNC B1 ;  /* 0x0000000000017941 */ /* 0x000fea0003800000 */
.L_x_132:
        /* <DEDUP_REMOVED lines=12> */
.L_x_135:
[----:B------:R-:W-:Y:S05]  /*5650*/  BSYNC B1 ;  /* 0x0000000000017941 */ /* 0x000fea0003800000 */
.L_x_134:
        /* <DEDUP_REMOVED lines=12> */
.L_x_137:
[----:B------:R-:W-:Y:S05]  /*5720*/  BSYNC B1 ;  /* 0x0000000000017941 */ /* 0x000fea0003800000 */
.L_x_136:
        /* <DEDUP_REMOVED lines=12> */
.L_x_139:
[----:B------:R-:W-:Y:S05]  /*57f0*/  BSYNC B1 ;  /* 0x0000000000017941 */ /* 0x000fea0003800000 */
.L_x_138:
        /* <DEDUP_REMOVED lines=12> */
.L_x_141:
[----:B------:R-:W-:Y:S05]  /*58c0*/  BSYNC B1 ;  /* 0x0000000000017941 */ /* 0x000fea0003800000 */
.L_x_140:
        /* <DEDUP_REMOVED lines=12> */
.L_x_143:
[----:B------:R-:W-:Y:S05]  /*5990*/  BSYNC B1 ;  /* 0x0000000000017941 */ /* 0x000fea0003800000 */
.L_x_142:
[----:B-----5:R-:W-:Y:S01]  /*59a0*/  IMAD.U32 R5, R119, 0x10000, RZ ;  /* 0x0001000077057824 */ /* 0x020fe200078e00ff */
[----:B------:R-:W-:Y:S01]  /*59b0*/  ISETP.GT.AND P6, PT, R3, 0x88, P6 ;  /* 0x000000880300780c */ /* 0x000fe200037c4270 */
        /* <DEDUP_REMOVED lines=8> */
[----:B------:R-:W-:Y:S05]  /*5a40*/  @!P6 BRA `(.L_x_145) ;  /* 0x000000000004e947 */ /* 0x000fea0003800000 */
[----:B------:R0:W5:Y:S02]  /*5a50*/  LDG.E.LTC128B.U16 R119, desc[UR36][R14.64+0x60] ;  /* 0x000060240e777981 */ /* 0x000164000c1e1520 */
.L_x_145:
[----:B------:R-:W-:Y:S05]  /*5a60*/  BSYNC B1 ;  /* 0x0000000000017941 */ /* 0x000fea0003800000 */
.L_x_144:
[----:B0----5:R-:W-:Y:S01]  /*5a70*/  IMAD.U32 R5, R119, 0x10000, RZ ;  /* 0x0001000077057824 */ /* 0x021fe200078e00ff */
[----:B------:R-:W-:Y:S01]  /*5a80*/  ISETP.GT.AND P2, PT, R3, 0x88, P2 ;  /* 0x000000880300780c */ /* 0x000fe20001744270 */
        /* <DEDUP_REMOVED lines=8> */
[----:B------:R-:W-:Y:S05]  /*5b10*/  @!P2 BRA `(.L_x_147) ;  /* 0x000000000004a947 */ /* 0x000fea0003800000 */
[----:B------:R0:W5:Y:S02]  /*5b20*/  LDG.E.LTC128B.U16 R119, desc[UR36][R14.64+0x62] ;  /* 0x000062240e777981 */ /* 0x000164000c1e1520 */
.L_x_147:
[----:B------:R-:W-:Y:S05]  /*5b30*/  BSYNC B1 ;  /* 0x0000000000017941 */ /* 0x000fea0003800000 */
.L_x_146:
[----:B0----5:R-:W-:Y:S01]  /*5b40*/  IMAD.U32 R5, R119, 0x10000, RZ ;  /* 0x0001000077057824 */ /* 0x021fe200078e00ff */
        /* <DEDUP_REMOVED lines=11> */
.L_x_149:
[----:B------:R-:W-:Y:S05]  /*5c00*/  BSYNC B1 ;  /* 0x0000000000017941 */ /* 0x000fea0003800000 */
.L_x_148:
        /* <DEDUP_REMOVED lines=12> */
.L_x_151:
[----:B------:R-:W-:Y:S05]  /*5cd0*/  BSYNC B1 ;  /* 0x0000000000017941 */ /* 0x000fea0003800000 */
.L_x_150:
[----:B0----5:R-:W-:Y:S01]  /*5ce0*/  IMAD.U32 R5, R119, 0x10000, RZ ;  /* 0x0001000077057824 */ /* 0x021fe200078e00ff */
[----:B------:R-:W-:Y:S01]  /*5cf0*/  ISETP.GT.AND P1, PT, R3, 0x88, P1 ;  /* 0x000000880300780c */ /* 0x000fe20000f24270 */
[----:B------:R-:W-:Y:S02]  /*5d00*/  BSSY B1, `(.L_x_152) ;  /* 0x0000007000017945 */ /* 0x000fe40003800000 */
[----:B------:R-:W-:-:S04]  /*5d10*/  FMUL R4, R5, R90 ;  /* 0x0000005a05047220 */ /* 0x000fc80000400000 */
[----:B------:R-:W-:-:S05]  /*5d20*/  FFMA R4, R53, R22, R4 ;  /* 0x0000001635047223 */ /* 0x000fca0000000004 */
[----:B------:R-:W-:-:S05]  /*5d30*/  F2FP.BF16.F32.PACK_AB R4, RZ, R4 ;  /* 0x00000004ff04723e */ /* 0x000fca00000010ff */
[----:B------:R0:W-:Y:S01]  /*5d40*/  @P2 STG.E.U16 desc[UR36][R62.64+0x72], R4 ;  /* 0x000072043e002986 */ /* 0x0001e2000c101524 */
[----:B------:R-:W-:Y:S05]  /*5d50*/  @!P1 BRA `(.L_x_153) ;  /* 0x0000000000049947 */ /* 0x000fea0003800000 */
[----:B------:R0:W5:Y:S02]  /*5d60*/  LDG.E.LTC128B.U16 R119, desc[UR36][R14.64+0x70] ;  /* 0x000070240e777981 */ /* 0x000164000c1e1520 */
.L_x_153:
[----:B------:R-:W-:Y:S05]  /*5d70*/  BSYNC B1 ;  /* 0x0000000000017941 */ /* 0x000fea0003800000 */
.L_x_152:
[----:B-----5:R-:W-:Y:S01]  /*5d80*/  IMAD.U32 R5, R119, 0x10000, RZ ;  /* 0x0001000077057824 */ /* 0x020fe200078e00ff */
[----:B------:R-:W-:Y:S01]  /*5d90*/  ISETP.GT.AND P0, PT, R3, 0x88, P0 ;  /* 0x000000880300780c */ /* 0x000fe20000704270 */
[----:B0-----:R-:W-:Y:S01]  /*5da0*/  @P1 IMAD.MOV.U32 R4, RZ, RZ, R6 ;  /* 0x000000ffff041224 */ /* 0x001fe200078e0006 */
[----:B------:R-:W-:Y:S01]  /*5db0*/  BSSY B1, `(.L_x_154) ;  /* 0x0000009000017945 */ /* 0x000fe20003800000 */
[----:B------:R-:W-:-:S04]  /*5dc0*/  FMUL R5, R5, R90 ;  /* 0x0000005a05057220 */ /* 0x000fc80000400000 */
[----:B------:R-:W-:-:S05]  /*5dd0*/  FFMA R5, R54, R22, R5 ;  /* 0x0000001636057223 */ /* 0x000fca0000000005 */
[----:B------:R-:W-:-:S04]  /*5de0*/  F2FP.BF16.F32.PACK_AB R5, RZ, R5 ;  /* 0x00000005ff05723e */ /* 0x000fc800000010ff */
[----:B-1----:R-:W-:Y:S01]  /*5df0*/  PRMT R8, R5, 0x7610, R8 ;  /* 0x0000761005087816 */ /* 0x002fe20000000008 */
[----:B------:R-:W-:-:S05]  /*5e00*/  @P1 IMAD.MOV.U32 R5, RZ, RZ, R7 ;  /* 0x000000ffff051224 */ /* 0x000fca00078e0007 */
[----:B------:R0:W-:Y:S01]  /*5e10*/  @P1 STG.E.U16 desc[UR36][R4.64+0x70], R8 ;  /* 0x0000700804001986 */ /* 0x0001e2000c101524 */
[----:B------:R-:W-:Y:S05]  /*5e20*/  @!P0 BRA `(.L_x_155) ;  /* 0x0000000000048947 */ /* 0x000fea0003800000 */
[----:B------:R1:W5:Y:S02]  /*5e30*/  LDG.E.LTC128B.U16 R119, desc[UR36][R14.64+0x72] ;  /* 0x000072240e777981 */ /* 0x000364000c1e1520 */
.L_x_155:
[----:B------:R-:W-:Y:S05]  /*5e40*/  BSYNC B1 ;  /* 0x0000000000017941 */ /* 0x000fea0003800000 */
.L_x_154:
[----:B------:R-:W-:Y:S05]  /*5e50*/  @!P0 BRA `(.L_x_156) ;  /* 0x0000001400688947 */ /* 0x000fea0003800000 */
[----:B-----5:R-:W-:-:S04]  /*5e60*/  IMAD.U32 R119, R119, 0x10000, RZ ;  /* 0x0001000077777824 */ /* 0x020fc800078e00ff */
[----:B0-----:R-:W-:-:S04]  /*5e70*/  FMUL R4, R119, R90 ;  /* 0x0000005a77047220 */ /* 0x001fc80000400000 */
[----:B------:R-:W-:-:S05]  /*5e80*/  FFMA R4, R55, R22, R4 ;  /* 0x0000001637047223 */ /* 0x000fca0000000004 */
[----:B------:R-:W-:-:S05]  /*5e90*/  F2FP.BF16.F32.PACK_AB R4, RZ, R4 ;  /* 0x00000004ff04723e */ /* 0x000fca00000010ff */
[----:B------:R0:W-:Y:S01]  /*5ea0*/  STG.E.U16 desc[UR36][R6.64+0x72], R4 ;  /* 0x0000720406007986 */ /* 0x0001e2000c101524 */
[----:B------:R-:W-:Y:S05]  /*5eb0*/  BRA `(.L_x_156) ;  /* 0x0000001400507947 */ /* 0x000fea0003800000 */
.L_x_33:
[----:B------:R-:W-:Y:S01]  /*5ec0*/  ULDC.64 UR4, c[0x0][0x5c0] ;  /* 0x0001700000047ab9 */ /* 0x000fe20000000a00 */
[----:B------:R-:W-:Y:S01]  /*5ed0*/  ISETP.GT.AND P4, PT, R4, 0x1, PT ;  /* 0x000000010400780c */ /* 0x000fe20003f84270 */
[-C--:B------:R-:W-:Y:S01]  /*5ee0*/  FMUL R56, R56, R22.reuse ;  /* 0x0000001638387220 */ /* 0x080fe20000400000 */
[----:B------:R-:W-:Y:S01]  /*5ef0*/  LEA R10, P1, R110, UR4, 0x1 ;  /* 0x000000046e0a7c11 */ /* 0x000fe2000f8208ff */
[-C--:B------:R-:W-:Y:S01]  /*5f00*/  FMUL R57, R57, R22.reuse ;  /* 0x0000001639397220 */ /* 0x080fe20000400000 */
[C---:B------:R-:W-:Y:S01]  /*5f10*/  IMAD.SHL.U32 R7, R95.reuse, 0x2, RZ ;  /* 0x000000025f077824 */ /* 0x040fe200078e00ff */
[----:B------:R-:W-:Y:S01]  /*5f20*/  SHF.L.U64.HI R5, R95, 0x1, R94 ;  /* 0x000000015f057819 */ /* 0x000fe2000001025e */
[----:B------:R-:W-:Y:S01]  /*5f30*/  IMAD.SHL.U32 R23, R96, 0x2, RZ ;  /* 0x0000000260177824 */ /* 0x000fe200078e00ff */
[----:B------:R-:W-:Y:S01]  /*5f40*/  LEA.HI.X R11, R110, UR5, R113, 0x1, P1 ;  /* 0x000000056e0b7c11 */ /* 0x000fe200088f0c71 */
[-C--:B------:R-:W-:Y:S01]  /*5f50*/  FMUL R58, R58, R22.reuse ;  /* 0x000000163a3a7220 */ /* 0x080fe20000400000 */
[----:B------:R-:W-:Y:S01]  /*5f60*/  ISETP.GT.AND P1, PT, R3, RZ, P4 ;  /* 0x000000ff0300720c */ /* 0x000fe20002724270 */
[----:B------:R-:W-:Y:S01]  /*5f70*/  FMUL R59, R59, R22 ;  /* 0x000000163b3b7220 */ /* 0x000fe20000400000 */
[----:B------:R-:W-:Y:S01]  /*5f80*/  F2FP.BF16.F32.PACK_AB R56, RZ, R56 ;  /* 0x00000038ff38723e */ /* 0x000fe200000010ff */
[-C--:B------:R-:W-:Y:S01]  /*5f90*/  FMUL R60, R60, R22.reuse ;  /* 0x000000163c3c7220 */ /* 0x080fe20000400000 */
[----:B------:R-:W-:Y:S01]  /*5fa0*/  F2FP.BF16.F32.PACK_AB R57, RZ, R57 ;  /* 0x00000039ff39723e */ /* 0x000fe200000010ff */
[----:B------:R-:W-:Y:S01]  /*5fb0*/  FMUL R61, R61, R22 ;  /* 0x000000163d3d7220 */ /* 0x000fe20000400000 */
[----:B------:R-:W-:Y:S01]  /*5fc0*/  SHF.L.U64.HI R13, R96, 0x1, R93 ;  /* 0x00000001600d7819 */ /* 0x000fe2000001025d */
[----:B------:R-:W-:Y:S01]  /*5fd0*/  @P0 STG.E.U16 desc[UR36][R10.64], R56 ;  /* 0x000000380a000986 */ /* 0x000fe2000c101524 */
[----:B------:R-:W-:Y:S01]  /*5fe0*/  IADD3 R8, P0, R7, R10, RZ ;  /* 0x0000000a07087210 */ /* 0x000fe20007f1e0ff */
[-C--:B------:R-:W-:Y:S01]  /*5ff0*/  FMUL R62, R62, R22.reuse ;  /* 0x000000163e3e7220 */ /* 0x080fe20000400000 */
[----:B------:R-:W-:Y:S01]  /*6000*/  ISETP.GT.AND P2, PT, R3, 0x8, P5 ;  /* 0x000000080300780c */ /* 0x000fe20002f44270 */
[----:B------:R-:W-:Y:S01]  /*6010*/  FMUL R63, R63, R22 ;  /* 0x000000163f3f7220 */ /* 0x000fe20000400000 */
[----:B------:R-:W-:Y:S01]  /*6020*/  ISETP.GT.AND P3, PT, R4, 0x8, PT ;  /* 0x000000080400780c */ /* 0x000fe20003f64270 */
[----:B------:R-:W-:Y:S01]  /*6030*/  IMAD.X R9, R5, 0x1, R11, P0 ;  /* 0x0000000105097824 */ /* 0x000fe200000e060b */
[----:B------:R-:W-:Y:S01]  /*6040*/  @P1 STG.E.U16 desc[UR36][R10.64+0x2], R57 ;  /* 0x000002390a001986 */ /* 0x000fe2000c101524 */
[----:B------:R-:W-:Y:S01]  /*6050*/  IADD3 R6, P0, P1, R23, R10, R7 ;  /* 0x0000000a17067210 */ /* 0x000fe2000791e007 */
[----:B------:R-:W-:Y:S01]  /*6060*/  FMUL R64, R64, R22 ;  /* 0x0000001640407220 */ /* 0x000fe20000400000 */
[----:B------:R-:W-:Y:S01]  /*6070*/  F2FP.BF16.F32.PACK_AB R58, RZ, R58 ;  /* 0x0000003aff3a723e */ /* 0x000fe200000010ff */
[-C--:B------:R-:W-:Y:S01]  /*6080*/  FMUL R65, R65, R22.reuse ;  /* 0x0000001641417220 */ /* 0x080fe20000400000 */
[----:B------:R-:W-:Y:S01]  /*6090*/  IADD3.X R7, R13, R11, R5, P0, P1 ;  /* 0x0000000b0d077210 */ /* 0x000fe200007e2405 */
[-C--:B------:R-:W-:Y:S01]  /*60a0*/  FMUL R66, R66, R22.reuse ;  /* 0x0000001642427220 */ /* 0x080fe20000400000 */
[----:B------:R-:W-:Y:S01]  /*60b0*/  ISETP.GT.AND P1, PT, R3, 0x8, P4 ;  /* 0x000000080300780c */ /* 0x000fe20002724270 */
[-C--:B------:R-:W-:Y:S01]  /*60c0*/  FMUL R67, R67, R22.reuse ;  /* 0x0000001643437220 */ /* 0x080fe20000400000 */
[----:B------:R-:W-:Y:S01]  /*60d0*/  ISETP.GT.AND P0, PT, R3, RZ, P3 ;  /* 0x000000ff0300720c */ /* 0x000fe20001f04270 */
[----:B------:R-:W-:Y:S01]  /*60e0*/  @P2 STG.E.U16 desc[UR36][R8.64], R58 ;  /* 0x0000003a08002986 */ /* 0x000fe2000c101524 */
[----:B------:R-:W-:Y:S01]  /*60f0*/  F2FP.BF16.F32.PACK_AB R59, RZ, R59 ;  /* 0x0000003bff3b723e */ /* 0x000fe200000010ff */
[----:B------:R-:W-:Y:S01]  /*6100*/  FMUL R68, R68, R22 ;  /* 0x0000001644447220 */ /* 0x000fe20000400000 */
[----:B------:R-:W-:Y:S01]  /*6110*/  F2FP.BF16.F32.PACK_AB R60, RZ, R60 ;  /* 0x0000003cff3c723e */ /* 0x000fe200000010ff */
[-C--:B------:R-:W-:Y:S01]  /*6120*/  FMUL R69, R69, R22.reuse ;  /* 0x0000001645457220 */ /* 0x080fe20000400000 */
[----:B------:R-:W-:Y:S01]  /*6130*/  ISETP.GT.AND P2, PT, R4, 0x9, PT ;  /* 0x000000090400780c */ /* 0x000fe20003f44270 */
[-C--:B------:R-:W-:Y:S01]  /*6140*/  FMUL R70, R70, R22.reuse ;  /* 0x0000001646467220 */ /* 0x080fe20000400000 */
[----:B------:R-:W-:Y:S01]  /*6150*/  F2FP.BF16.F32.PACK_AB R61, RZ, R61 ;  /* 0x0000003dff3d723e */ /* 0x000fe200000010ff */
[----:B------:R-:W-:Y:S01]  /*6160*/  FMUL R71, R71, R22 ;  /* 0x0000001647477220 */ /* 0x000fe20000400000 */
[----:B------:R-:W-:Y:S01]  /*6170*/  F2FP.BF16.F32.PACK_AB R62, RZ, R62 ;  /* 0x0000003eff3e723e */ /* 0x000fe200000010ff */
[----:B------:R-:W-:Y:S01]  /*6180*/  @P1 STG.E.U16 desc[UR36][R8.64+0x2], R59 ;  /* 0x0000023b08001986 */ /* 0x000fe2000c101524 */
[----:B------:R-:W-:Y:S01]  /*6190*/  F2FP.BF16.F32.PACK_AB R63, RZ, R63 ;  /* 0x0000003fff3f723e */ /* 0x000fe200000010ff */
[----:B------:R-:W-:Y:S01]  /*61a0*/  FMUL R72, R72, R22 ;  /* 0x0000001648487220 */ /* 0x000fe20000400000 */
[----:B------:R-:W-:Y:S01]  /*61b0*/  F2FP.BF16.F32.PACK_AB R64, RZ, R64 ;  /* 0x00000040ff40723e */ /* 0x000fe200000010ff */
[----:B------:R-:W-:Y:S01]  /*61c0*/  @P0 STG.E.U16 desc[UR36][R10.64+0x10], R60 ;  /* 0x0000103c0a000986 */ /* 0x000fe2000c101524 */
[----:B------:R-:W-:Y:S01]  /*61d0*/  ISETP.GT.AND P0, PT, R3, RZ, P2 ;  /* 0x000000ff0300720c */ /* 0x000fe20001704270 */
[-C--:B------:R-:W-:Y:S01]  /*61e0*/  FMUL R73, R73, R22.reuse ;  /* 0x0000001649497220 */ /* 0x080fe20000400000 */
[----:B------:R-:W-:Y:S01]  /*61f0*/  ISETP.GT.AND P1, PT, R4, 0x11, PT ;  /* 0x000000110400780c */ /* 0x000fe20003f24270 */
[-C--:B------:R-:W-:Y:S01]  /*6200*/  FMUL R74, R74, R22.reuse ;  /* 0x000000164a4a7220 */ /* 0x080fe20000400000 */
[----:B------:R-:W-:Y:S01]  /*6210*/  F2FP.BF16.F32.PACK_AB R65, RZ, R65 ;  /* 0x00000041ff41723e */ /* 0x000fe200000010ff */
[----:B------:R-:W-:Y:S01]  /*6220*/  FMUL R75, R75, R22 ;  /* 0x000000164b4b7220 */ /* 0x000fe20000400000 */
[----:B------:R-:W-:Y:S01]  /*6230*/  F2FP.BF16.F32.PACK_AB R66, RZ, R66 ;  /* 0x00000042ff42723e */ /* 0x000fe200000010ff */
[-C--:B------:R-:W-:Y:S01]  /*6240*/  FMUL R76, R76, R22.reuse ;  /* 0x000000164c4c7220 */ /* 0x080fe20000400000 */
[----:B------:R-:W-:Y:S01]  /*6250*/  F2FP.BF16.F32.PACK_AB R67, RZ, R67 ;  /* 0x00000043ff43723e */ /* 0x000fe200000010ff */
[----:B------:R-:W-:Y:S01]  /*6260*/  FMUL R77, R77, R22 ;  /* 0x000000164d4d7220 */ /* 0x000fe20000400000 */
[----:B------:R-:W-:Y:S01]  /*6270*/  F2FP.BF16.F32.PACK_AB R68, RZ, R68 ;  /* 0x00000044ff44723e */ /* 0x000fe200000010ff */
[-C--:B------:R-:W-:Y:S01]  /*6280*/  FMUL R78, R78, R22.reuse ;  /* 0x000000164e4e7220 */ /* 0x080fe20000400000 */
[----:B------:R-:W-:Y:S01]  /*6290*/  F2FP.BF16.F32.PACK_AB R69, RZ, R69 ;  /* 0x00000045ff45723e */ /* 0x000fe200000010ff */
[----:B------:R-:W-:Y:S01]  /*62a0*/  @P0 STG.E.U16 desc[UR36][R10.64+0x12], R61 ;  /* 0x0000123d0a000986 */ /* 0x000fe2000c101524 */
[----:B------:R-:W-:Y:S01]  /*62b0*/  ISETP.GT.AND P0, PT, R3, 0x8, P3 ;  /* 0x000000080300780c */ /* 0x000fe20001f04270 */
        /* <DEDUP_REMOVED lines=14> */
[-C--:B------:R-:W-:Y:S01]  /*63a0*/  FMUL R85, R85, R22.reuse ;  /* 0x0000001655557220 */ /* 0x080fe20000400000 */
[----:B------:R-:W-:Y:S01]  /*63b0*/  ISETP.GT.AND P2, PT, R4, 0x10, PT ;  /* 0x000000100400780c */ /* 0x000fe20003f44270 */
        /* <DEDUP_REMOVED lines=10> */
[----:B------:R-:W-:Y:S01]  /*6460*/  @P0 STG.E.U16 desc[UR36][R8.64+0x12], R63 ;  /* 0x0000123f08000986 */ /* 0x000fe2000c101524 */
[----:B------:R-:W-:Y:S01]  /*6470*/  ISETP.GT.AND P0, PT, R3, RZ, P2 ;  /* 0x000000ff0300720c */ /* 0x000fe20001704270 */
        /* <DEDUP_REMOVED lines=12> */
[----:B------:R-:W-:Y:S01]  /*6540*/  @P0 STG.E.U16 desc[UR36][R10.64+0x20], R64 ;  /* 0x000020400a000986 */ /* 0x000fe2000c101524 */
[----:B------:R-:W-:Y:S01]  /*6550*/  ISETP.GT.AND P0, PT, R3, RZ, P1 ;  /* 0x000000ff0300720c */ /* 0x000fe20000f04270 */
        /* <DEDUP_REMOVED lines=13> */
[----:B------:R-:W-:Y:S01]  /*6630*/  ISETP.GT.AND P0, PT, R3, 0x8, P2 ;  /* 0x000000080300780c */ /* 0x000fe20001704270 */
        /* <DEDUP_REMOVED lines=36> */
[----:B------:R-:W-:Y:S01]  /*6880*/  FMUL R55, R55, R22 ;  /* 0x0000001637377220 */ /* 0x000fe20000400000 */
[----:B------:R-:W-:-:S02]  /*6890*/  F2FP.BF16.F32.PACK_AB R41, RZ, R41 ;  /* 0x00000029ff29723e */ /* 0x000fc400000010ff */
[----:B------:R-:W-:Y:S01]  /*68a0*/  F2FP.BF16.F32.PACK_AB R42, RZ, R42 ;  /* 0x0000002aff2a723e */ /* 0x000fe200000010ff */
[----:B------:R-:W-:Y:S01]  /*68b0*/  @P0 STG.E.U16 desc[UR36][R10.64+0x30], R68 ;  /* 0x000030440a000986 */ /* 0x000fe2000c101524 */
[----:B------:R-:W-:Y:S02]  /*68c0*/  ISETP.GT.AND P0, PT, R3, RZ, P1 ;  /* 0x000000ff0300720c */ /* 0x000fe40000f04270 */
[----:B------:R-:W-:Y:S02]  /*68d0*/  F2FP.BF16.F32.PACK_AB R43, RZ, R43 ;  /* 0x0000002bff2b723e */ /* 0x000fe400000010ff */
[----:B------:R-:W-:Y:S02]  /*68e0*/  F2FP.BF16.F32.PACK_AB R44, RZ, R44 ;  /* 0x0000002cff2c723e */ /* 0x000fe400000010ff */
[----:B------:R-:W-:Y:S02]  /*68f0*/  F2FP.BF16.F32.PACK_AB R45, RZ, R45 ;  /* 0x0000002dff2d723e */ /* 0x000fe400000010ff */
[----:B------:R-:W-:-:S02]  /*6900*/  F2FP.BF16.F32.PACK_AB R46, RZ, R46 ;  /* 0x0000002eff2e723e */ /* 0x000fc400000010ff */
[----:B------:R-:W-:Y:S02]  /*6910*/  F2FP.BF16.F32.PACK_AB R47, RZ, R47 ;  /* 0x0000002fff2f723e */ /* 0x000fe400000010ff */
[----:B------:R-:W-:Y:S01]  /*6920*/  F2FP.BF16.F32.PACK_AB R48, RZ, R48 ;  /* 0x00000030ff30723e */ /* 0x000fe200000010ff */
[----:B------:R-:W-:Y:S01]  /*6930*/  @P0 STG.E.U16 desc[UR36][R10.64+0x32], R69 ;  /* 0x000032450a000986 */ /* 0x000fe2000c101524 */
[----:B------:R-:W-:Y:S02]  /*6940*/  ISETP.GT.AND P0, PT, R3, 0x8, P2 ;  /* 0x000000080300780c */ /* 0x000fe40001704270 */
[----:B------:R-:W-:Y:S02]  /*6950*/  ISETP.GT.AND P2, PT, R4, 0x20, PT ;  /* 0x000000200400780c */ /* 0x000fe40003f44270 */
[----:B------:R-:W-:Y:S02]  /*6960*/  F2FP.BF16.F32.PACK_AB R49, RZ, R49 ;  /* 0x00000031ff31723e */ /* 0x000fe400000010ff */
[----:B------:R-:W-:-:S02]  /*6970*/  F2FP.BF16.F32.PACK_AB R50, RZ, R50 ;  /* 0x00000032ff32723e */ /* 0x000fc400000010ff */
[----:B------:R-:W-:Y:S02]  /*6980*/  F2FP.BF16.F32.PACK_AB R51, RZ, R51 ;  /* 0x00000033ff33723e */ /* 0x000fe400000010ff */
[----:B------:R-:W-:Y:S02]  /*6990*/  F2FP.BF16.F32.PACK_AB R52, RZ, R52 ;  /* 0x00000034ff34723e */ /* 0x000fe400000010ff */
[----:B------:R-:W-:Y:S01]  /*69a0*/  F2FP.BF16.F32.PACK_AB R53, RZ, R53 ;  /* 0x00000035ff35723e */ /* 0x000fe200000010ff */
[----:B------:R-:W-:Y:S01]  /*69b0*/  @P0 STG.E.U16 desc[UR36][R8.64+0x30], R70 ;  /* 0x0000304608000986 */ /* 0x000fe2000c101524 */
[----:B------:R-:W-:Y:S02]  /*69c0*/  ISETP.GT.AND P0, PT, R3, 0x8, P1 ;  /* 0x000000080300780c */ /* 0x000fe40000f04270 */
[----:B------:R-:W-:Y:S02]  /*69d0*/  ISETP.GT.AND P1, PT, R4, 0x21, PT ;  /* 0x000000210400780c */ /* 0x000fe40003f24270 */
[----:B------:R-:W-:-:S02]  /*69e0*/  F2FP.BF16.F32.PACK_AB R54, RZ, R54 ;  /* 0x00000036ff36723e */ /* 0x000fc400000010ff */
[----:B------:R-:W-:-:S07]  /*69f0*/  F2FP.BF16.F32.PACK_AB R55, RZ, R55 ;  /* 0x00000037ff37723e */ /* 0x000fce00000010ff */
[----:B------:R-:W-:Y:S01]  /*6a00*/  @P0 STG.E.U16 desc[UR36][R8.64+0x32], R71 ;  /* 0x0000324708000986 */ /* 0x000fe2000c101524 */
[----:B------:R-:W-:-:S13]  /*6a10*/  ISETP.GT.AND P0, PT, R3, RZ, P2 ;  /* 0x000000ff0300720c */ /* 0x000fda0001704270 */
[----:B------:R-:W-:Y:S01]  /*6a20*/  @P0 STG.E.U16 desc[UR36][R10.64+0x40], R72 ;  /* 0x000040480a000986 */ /* 0x000fe2000c101524 */
[----:B------:R-:W-:-:S13]  /*6a30*/  ISETP.GT.AND P0, PT, R3, RZ, P1 ;  /* 0x000000ff0300720c */ /* 0x000fda0000f04270 */
[----:B------:R-:W-:Y:S01]  /*6a40*/  @P0 STG.E.U16 desc[UR36][R10.64+0x42], R73 ;  /* 0x000042490a000986 */ /* 0x000fe2000c101524 */
[----:B------:R-:W-:Y:S02]  /*6a50*/  ISETP.GT.AND P0, PT, R3, 0x8, P2 ;  /* 0x000000080300780c */ /* 0x000fe40001704270 */
[----:B------:R-:W-:-:S11]  /*6a60*/  ISETP.GT.AND P2, PT, R4, 0x38, PT ;  /* 0x000000380400780c */ /* 0x000fd60003f44270 */
[----:B------:R-:W-:Y:S01]  /*6a70*/  @P0 STG.E.U16 desc[UR36][R8.64+0x40], R74 ;  /* 0x0000404a08000986 */ /* 0x000fe2000c101524 */
[----:B------:R-:W-:Y:S02]  /*6a80*/  ISETP.GT.AND P0, PT, R3, 0x8, P1 ;  /* 0x000000080300780c */ /* 0x000fe40000f04270 */
[----:B------:R-:W-:-:S11]  /*6a90*/  ISETP.GT.AND P1, PT, R4, 0x28, PT ;  /* 0x000000280400780c */ /* 0x000fd60003f24270 */
[----:B------:R-:W-:Y:S01]  /*6aa0*/  @P0 STG.E.U16 desc[UR36][R8.64+0x42], R75 ;  /* 0x0000424b08000986 */ /* 0x000fe2000c101524 */
[----:B------:R-:W-:-:S13]  /*6ab0*/  ISETP.GT.AND P0, PT, R3, RZ, P1 ;  /* 0x000000ff0300720c */ /* 0x000fda0000f04270 */
[----:B------:R-:W-:Y:S01]  /*6ac0*/  @P0 STG.E.U16 desc[UR36][R10.64+0x50], R76 ;  /* 0x0000504c0a000986 */ /* 0x000fe2000c101524 */
[----:B------:R-:W-:-:S13]  /*6ad0*/  ISETP.GT.AND P0, PT, R3, RZ, P4 ;  /* 0x000000ff0300720c */ /* 0x000fda0002704270 */
[----:B------:R-:W-:Y:S01]  /*6ae0*/  @P0 STG.E.U16 desc[UR36][R10.64+0x52], R77 ;  /* 0x0000524d0a000986 */ /* 0x000fe2000c101524 */
[----:B------:R-:W-:-:S13]  /*6af0*/  ISETP.GT.AND P0, PT, R3, 0x8, P1 ;  /* 0x000000080300780c */ /* 0x000fda0000f04270 */
[----:B------:R-:W-:Y:S01]  /*6b00*/  @P0 STG.E.U16 desc[UR36][R8.64+0x50], R78 ;  /* 0x0000504e08000986 */ /* 0x000fe2000c101524 */
[----:B------:R-:W-:-:S13]  /*6b10*/  ISETP.GT.AND P0, PT, R3, 0x8, P4 ;  /* 0x000000080300780c */ /* 0x000fda0002704270 */
[----:B------:R-:W-:Y:S01]  /*6b20*/  @P0 STG.E.U16 desc[UR36][R8.64+0x52], R79 ;  /* 0x0000524f08000986 */ /* 0x000fe2000c101524 */
[----:B------:R-:W-:-:S04]  /*6b30*/  ISETP.GT.AND P0, PT, R4, 0x30, PT ;  /* 0x000000300400780c */ /* 0x000fc80003f04270 */
        /* <DEDUP_REMOVED lines=8> */
[----:B------:R-:W-:-:S05]  /*6bc0*/  IADD3 R14, P1, R23, R8, RZ ;  /* 0x00000008170e7210 */ /* 0x000fca0007f3e0ff */
[----:B------:R-:W-:Y:S01]  /*6bd0*/  IMAD.X R15, R13, 0x1, R9, P1 ;  /* 0x000000010d0f7824 */ /* 0x000fe200008e0609 */
[----:B------:R-:W-:-:S13]  /*6be0*/  ISETP.GT.AND P1, PT, R3, RZ, P2 ;  /* 0x000000ff0300720c */ /* 0x000fda0001724270 */
[----:B------:R-:W-:Y:S01]  /*6bf0*/  @P1 STG.E.U16 desc[UR36][R10.64+0x70], R84 ;  /* 0x000070540a001986 */ /* 0x000fe2000c101524 */
[----:B------:R-:W-:-:S05]  /*6c00*/  IADD3 R20, P1, R23, R8, RZ ;  /* 0x0000000817147210 */ /* 0x000fca0007f3e0ff */
[----:B------:R-:W-:Y:S01]  /*6c10*/  IMAD.X R21, R13, 0x1, R9, P1 ;  /* 0x000000010d157824 */ /* 0x000fe200008e0609 */
[----:B------:R-:W-:-:S05]  /*6c20*/  IADD3 R12, P1, R23, R10, RZ ;  /* 0x0000000a170c7210 */ /* 0x000fca0007f3e0ff */
[----:B------:R-:W-:Y:S01]  /*6c30*/  IMAD.X R13, R13, 0x1, R11, P1 ;  /* 0x000000010d0d7824 */ /* 0x000fe200008e060b */
[----:B------:R-:W-:-:S04]  /*6c40*/  ISETP.GT.AND P1, PT, R4, 0x39, PT ;  /* 0x000000390400780c */ /* 0x000fc80003f24270 */
[----:B------:R-:W-:-:S13]  /*6c50*/  ISETP.GT.AND P6, PT, R3, RZ, P1 ;  /* 0x000000ff0300720c */ /* 0x000fda0000fc4270 */
[----:B------:R-:W-:Y:S01]  /*6c60*/  @P6 STG.E.U16 desc[UR36][R10.64+0x72], R85 ;  /* 0x000072550a006986 */ /* 0x000fe2000c101524 */
[----:B------:R-:W-:-:S13]  /*6c70*/  ISETP.GT.AND P6, PT, R3, 0x8, P2 ;  /* 0x000000080300780c */ /* 0x000fda00017c4270 */
[----:B------:R-:W-:Y:S01]  /*6c80*/  @P6 STG.E.U16 desc[UR36][R8.64+0x70], R86 ;  /* 0x0000705608006986 */ /* 0x000fe2000c101524 */
[----:B------:R-:W-:-:S13]  /*6c90*/  ISETP.GT.AND P6, PT, R3, 0x8, P1 ;  /* 0x000000080300780c */ /* 0x000fda0000fc4270 */
[----:B------:R0:W-:Y:S01]  /*6ca0*/  @P6 STG.E.U16 desc[UR36][R8.64+0x72], R87 ;  /* 0x0000725708006986 */ /* 0x0001e2000c101524 */
[C---:B------:R-:W-:Y:S02]  /*6cb0*/  ISETP.GT.AND P6, PT, R3.reuse, 0x80, P5 ;  /* 0x000000800300780c */ /* 0x040fe40002fc4270 */
[----:B------:R-:W-:-:S11]  /*6cc0*/  ISETP.GT.AND P5, PT, R3, 0x88, P5 ;  /* 0x000000880300780c */ /* 0x000fd60002fa4270 */
[----:B------:R-:W-:Y:S01]  /*6cd0*/  @P6 STG.E.U16 desc[UR36][R12.64], R24 ;  /* 0x000000180c006986 */ /* 0x000fe2000c101524 */
[----:B------:R-:W-:-:S04]  /*6ce0*/  ISETP.GT.AND P6, PT, R4, 0x1, PT ;  /* 0x000000010400780c */ /* 0x000fc80003fc4270 */
[----:B------:R-:W-:-:S13]  /*6cf0*/  ISETP.GT.AND P6, PT, R3, 0x80, P6 ;  /* 0x000000800300780c */ /* 0x000fda00037c4270 */
[----:B0-----:R-:W-:Y:S02]  /*6d00*/  @P6 IMAD.MOV.U32 R8, RZ, RZ, R12 ;  /* 0x000000ffff086224 */ /* 0x001fe400078e000c */
[----:B------:R-:W-:-:S05]  /*6d10*/  @P6 IMAD.MOV.U32 R9, RZ, RZ, R13 ;  /* 0x000000ffff096224 */ /* 0x000fca00078e000d */
[----:B------:R0:W-:Y:S01]  /*6d20*/  @P6 STG.E.U16 desc[UR36][R8.64+0x2], R25 ;  /* 0x0000021908006986 */ /* 0x0001e2000c101524 */
[----:B------:R-:W-:-:S03]  /*6d30*/  ISETP.GT.AND P6, PT, R4, 0x1, PT ;  /* 0x000000010400780c */ /* 0x000fc60003fc4270 */
[----:B------:R-:W-:Y:S01]  /*6d40*/  @P5 STG.E.U16 desc[UR36][R14.64], R26 ;  /* 0x0000001a0e005986 */ /* 0x000fe2000c101524 */
[----:B------:R-:W-:Y:S02]  /*6d50*/  ISETP.GT.AND P5, PT, R3, 0x88, P6 ;  /* 0x000000880300780c */ /* 0x000fe400037a4270 */
[----:B------:R-:W-:-:S11]  /*6d60*/  ISETP.GT.AND P6, PT, R4, 0x8, PT ;  /* 0x000000080400780c */ /* 0x000fd60003fc4270 */
[----:B------:R-:W-:Y:S01]  /*6d70*/  @P5 STG.E.U16 desc[UR36][R20.64+0x2], R27 ;  /* 0x0000021b14005986 */ /* 0x000fe2000c101524 */
[----:B------:R-:W-:Y:S02]  /*6d80*/  ISETP.GT.AND P5, PT, R3, 0x80, P6 ;  /* 0x000000800300780c */ /* 0x000fe400037a4270 */
[----:B------:R-:W-:-:S11]  /*6d90*/  ISETP.GT.AND P6, PT, R4, 0x9, PT ;  /* 0x000000090400780c */ /* 0x000fd60003fc4270 */
[----:B0-----:R-:W-:Y:S02]  /*6da0*/  @P5 IMAD.MOV.U32 R8, RZ, RZ, R12 ;  /* 0x000000ffff085224 */ /* 0x001fe400078e000c */
[----:B------:R-:W-:-:S05]  /*6db0*/  @P5 IMAD.MOV.U32 R9, RZ, RZ, R13 ;  /* 0x000000ffff095224 */ /* 0x000fca00078e000d */
[----:B------:R0:W-:Y:S01]  /*6dc0*/  @P5 STG.E.U16 desc[UR36][R8.64+0x10], R28 ;  /* 0x0000101c08005986 */ /* 0x0001e2000c101524 */
[----:B------:R-:W-:-:S13]  /*6dd0*/  ISETP.GT.AND P5, PT, R3, 0x80, P6 ;  /* 0x000000800300780c */ /* 0x000fda00037a4270 */
[----:B0-----:R-:W-:Y:S02]  /*6de0*/  @P5 IMAD.MOV.U32 R8, RZ, RZ, R12 ;  /* 0x000000ffff085224 */ /* 0x001fe400078e000c */
[----:B------:R-:W-:-:S05]  /*6df0*/  @P5 IMAD.MOV.U32 R9, RZ, RZ, R13 ;  /* 0x000000ffff095224 */ /* 0x000fca00078e000d */
[----:B------:R0:W-:Y:S01]  /*6e00*/  @P5 STG.E.U16 desc[UR36][R8.64+0x12], R29 ;  /* 0x0000121d08005986 */ /* 0x0001e2000c101524 */
[----:B------:R-:W-:-:S04]  /*6e10*/  ISETP.GT.AND P5, PT, R4, 0x8, PT ;  /* 0x000000080400780c */ /* 0x000fc80003fa4270 */
[----:B------:R-:W-:-:S13]  /*6e20*/  ISETP.GT.AND P5, PT, R3, 0x88, P5 ;  /* 0x000000880300780c */ /* 0x000fda0002fa4270 */
        /* <DEDUP_REMOVED lines=42> */
[----:B------:R-:W-:Y:S01]  /*70d0*/  @P5 STG.E.U16 desc[UR36][R8.64+0x42], R41 ;  /* 0x0000422908005986 */ /* 0x000fe2000c101524 */
[----:B------:R-:W-:-:S04]  /*70e0*/  ISETP.GT.AND P5, PT, R4, 0x20, PT ;  /* 0x000000200400780c */ /* 0x000fc80003fa4270 */
[----:B------:R-:W-:-:S13]  /*70f0*/  ISETP.GT.AND P5, PT, R3, 0x88, P5 ;  /* 0x000000880300780c */ /* 0x000fda0002fa4270 */
[----:B------:R-:W-:Y:S01]  /*7100*/  @P5 STG.E.U16 desc[UR36][R6.64+0x40], R42 ;  /* 0x0000402a06005986 */ /* 0x000fe2000c101524 */
[----:B------:R-:W-:Y:S02]  /*7110*/  ISETP.GT.AND P5, PT, R3, 0x88, P6 ;  /* 0x000000880300780c */ /* 0x000fe400037a4270 */
[----:B------:R-:W-:-:S11]  /*7120*/  ISETP.GT.AND P6, PT, R4, 0x28, PT ;  /* 0x000000280400780c */ /* 0x000fd60003fc4270 */
[----:B------:R-:W-:Y:S01]  /*7130*/  @P5 STG.E.U16 desc[UR36][R6.64+0x42], R43 ;  /* 0x0000422b06005986 */ /* 0x000fe2000c101524 */
[----:B------:R-:W-:-:S13]  /*7140*/  ISETP.GT.AND P5, PT, R3, 0x80, P6 ;  /* 0x000000800300780c */ /* 0x000fda00037a4270 */
[----:B------:R-:W-:Y:S02]  /*7150*/  @P5 IMAD.MOV.U32 R4, RZ, RZ, R12 ;  /* 0x000000ffff045224 */ /* 0x000fe400078e000c */
[----:B------:R-:W-:-:S05]  /*7160*/  @P5 IMAD.MOV.U32 R5, RZ, RZ, R13 ;  /* 0x000000ffff055224 */ /* 0x000fca00078e000d */
[----:B------:R0:W-:Y:S01]  /*7170*/  @P5 STG.E.U16 desc[UR36][R4.64+0x50], R44 ;  /* 0x0000502c04005986 */ /* 0x0001e2000c101524 */
[C---:B------:R-:W-:Y:S02]  /*7180*/  ISETP.GT.AND P5, PT, R3.reuse, 0x80, P4 ;  /* 0x000000800300780c */ /* 0x040fe400027a4270 */
[----:B------:R-:W-:-:S11]  /*7190*/  ISETP.GT.AND P4, PT, R3, 0x88, P4 ;  /* 0x000000880300780c */ /* 0x000fd60002784270 */
[----:B0-----:R-:W-:Y:S02]  /*71a0*/  @P5 IMAD.MOV.U32 R4, RZ, RZ, R12 ;  /* 0x000000ffff045224 */ /* 0x001fe400078e000c */
[----:B------:R-:W-:-:S05]  /*71b0*/  @P5 IMAD.MOV.U32 R5, RZ, RZ, R13 ;  /* 0x000000ffff055224 */ /* 0x000fca00078e000d */
[----:B------:R0:W-:Y:S01]  /*71c0*/  @P5 STG.E.U16 desc[UR36][R4.64+0x52], R45 ;  /* 0x0000522d04005986 */ /* 0x0001e2000c101524 */
[----:B------:R-:W-:-:S13]  /*71d0*/  ISETP.GT.AND P5, PT, R3, 0x88, P6 ;  /* 0x000000880300780c */ /* 0x000fda00037a4270 */
[----:B0-----:R-:W-:Y:S02]  /*71e0*/  @P5 IMAD.MOV.U32 R4, RZ, RZ, R6 ;  /* 0x000000ffff045224 */ /* 0x001fe400078e0006 */
[----:B------:R-:W-:-:S05]  /*71f0*/  @P5 IMAD.MOV.U32 R5, RZ, RZ, R7 ;  /* 0x000000ffff055224 */ /* 0x000fca00078e0007 */
[----:B------:R0:W-:Y:S02]  /*7200*/  @P5 STG.E.U16 desc[UR36][R4.64+0x50], R46 ;  /* 0x0000502e04005986 */ /* 0x0001e4000c101524 */
[----:B0-----:R-:W-:Y:S02]  /*7210*/  @P4 IMAD.MOV.U32 R4, RZ, RZ, R6 ;  /* 0x000000ffff044224 */ /* 0x001fe400078e0006 */
[----:B------:R-:W-:-:S05]  /*7220*/  @P4 IMAD.MOV.U32 R5, RZ, RZ, R7 ;  /* 0x000000ffff054224 */ /* 0x000fca00078e0007 */
[----:B------:R0:W-:Y:S01]  /*7230*/  @P4 STG.E.U16 desc[UR36][R4.64+0x52], R47 ;  /* 0x0000522f04004986 */ /* 0x0001e2000c101524 */
[C---:B------:R-:W-:Y:S02]  /*7240*/  ISETP.GT.AND P4, PT, R3.reuse, 0x80, P0 ;  /* 0x000000800300780c */ /* 0x040fe40000784270 */
[----:B------:R-:W-:-:S11]  /*7250*/  ISETP.GT.AND P0, PT, R3, 0x88, P0 ;  /* 0x000000880300780c */ /* 0x000fd60000704270 */
        /* <DEDUP_REMOVED lines=9> */
[----:B------:R-:W-:Y:S01]  /*72f0*/  ISETP.GT.AND P2, PT, R3, 0x88, P2 ;  /* 0x000000880300780c */ /* 0x000fe20001744270 */
[----:B0-----:R-:W-:Y:S02]  /*7300*/  @P0 IMAD.MOV.U32 R4, RZ, RZ, R6 ;  /* 0x000000ffff040224 */ /* 0x001fe400078e0006 */
[----:B------:R-:W-:-:S05]  /*7310*/  @P0 IMAD.MOV.U32 R5, RZ, RZ, R7 ;  /* 0x000000ffff050224 */ /* 0x000fca00078e0007 */
[----:B------:R0:W-:Y:S01]  /*7320*/  @P0 STG.E.U16 desc[UR36][R4.64+0x60], R50 ;  /* 0x0000603204000986 */ /* 0x0001e2000c101524 */
[C---:B------:R-:W-:Y:S02]  /*7330*/  ISETP.GT.AND P0, PT, R3.reuse, 0x80, P1 ;  /* 0x000000800300780c */ /* 0x040fe40000f04270 */
[----:B------:R-:W-:Y:S01]  /*7340*/  ISETP.GT.AND P1, PT, R3, 0x88, P1 ;  /* 0x000000880300780c */ /* 0x000fe20000f24270 */
[----:B0-----:R-:W-:Y:S02]  /*7350*/  @P3 IMAD.MOV.U32 R4, RZ, RZ, R6 ;  /* 0x000000ffff043224 */ /* 0x001fe400078e0006 */
[----:B------:R-:W-:-:S05]  /*7360*/  @P3 IMAD.MOV.U32 R5, RZ, RZ, R7 ;  /* 0x000000ffff053224 */ /* 0x000fca00078e0007 */
[----:B------:R0:W-:Y:S02]  /*7370*/  @P3 STG.E.U16 desc[UR36][R4.64+0x62], R51 ;  /* 0x0000623304003986 */ /* 0x0001e4000c101524 */
[----:B0-----:R-:W-:Y:S02]  /*7380*/  @P4 IMAD.MOV.U32 R4, RZ, RZ, R12 ;  /* 0x000000ffff044224 */ /* 0x001fe400078e000c */
[----:B------:R-:W-:-:S05]  /*7390*/  @P4 IMAD.MOV.U32 R5, RZ, RZ, R13 ;  /* 0x000000ffff054224 */ /* 0x000fca00078e000d */
[----:B------:R0:W-:Y:S04]  /*73a0*/  @P4 STG.E.U16 desc[UR36][R4.64+0x70], R52 ;  /* 0x0000703404004986 */ /* 0x0001e8000c101524 */
[----:B------:R1:W-:Y:S01]  /*73b0*/  @P0 STG.E.U16 desc[UR36][R12.64+0x72], R53 ;  /* 0x000072350c000986 */ /* 0x0003e2000c101524 */
[----:B0-----:R-:W-:Y:S02]  /*73c0*/  @P2 IMAD.MOV.U32 R4, RZ, RZ, R6 ;  /* 0x000000ffff042224 */ /* 0x001fe400078e0006 */
[----:B------:R-:W-:-:S05]  /*73d0*/  @P2 IMAD.MOV.U32 R5, RZ, RZ, R7 ;  /* 0x000000ffff052224 */ /* 0x000fca00078e0007 */
[----:B------:R1:W-:Y:S04]  /*73e0*/  @P2 STG.E.U16 desc[UR36][R4.64+0x70], R54 ;  /* 0x0000703604002986 */ /* 0x0003e8000c101524 */
[----:B------:R1:W-:Y:S02]  /*73f0*/  @P1 STG.E.U16 desc[UR36][R6.64+0x72], R55 ;  /* 0x0000723706001986 */ /* 0x0003e4000c101524 */
.L_x_156:
[----:B------:R-:W-:Y:S05]  /*7400*/  BSYNC B0 ;  /* 0x0000000000007941 */ /* 0x000fea0003800000 */
.L_x_32:
[----:B------:R-:W-:Y:S01]  /*7410*/  IADD3 R16, P0, R16, UR38, RZ ;  /* 0x0000002610107c10 */ /* 0x000fe2000ff1e0ff */
[----:B------:R-:W-:Y:S01]  /*7420*/  ULDC.64 UR4, c[0x0][0x650] ;  /* 0x0001940000047ab9 */ /* 0x000fe20000000a00 */
[----:B------:R-:W-:Y:S01]  /*7430*/  PRMT R3, RZ, 0x7610, R3 ;  /* 0x00007610ff037816 */ /* 0x000fe20000000003 */
[----:B------:R-:W-:Y:S01]  /*7440*/  IMAD.MOV.U32 R102, RZ, RZ, -0x1 ;  /* 0xffffffffff667424 */ /* 0x000fe200078e00ff */
[----:B------:R-:W-:Y:S01]  /*7450*/  IADD3.X R17, R17, UR41, RZ, P0, !PT ;  /* 0x0000002911117c10 */ /* 0x000fe200087fe4ff */
[----:B------:R-:W-:Y:S01]  /*7460*/  IMAD.MOV.U32 R23, RZ, RZ, -0x1 ;  /* 0xffffffffff177424 */ /* 0x000fe200078e00ff */
[----:B------:R-:W-:-:S04]  /*7470*/  ISETP.GE.U32.AND P0, PT, R16, UR4, PT ;  /* 0x0000000410007c0c */ /* 0x000fc8000bf06070 */
[----:B------:R-:W-:-:S13]  /*7480*/  ISETP.GE.U32.AND.EX P0, PT, R17, UR5, PT, P0 ;  /* 0x0000000511007c0c */ /* 0x000fda000bf06100 */
[----:B------:R-:W-:Y:S05]  /*7490*/  @P0 BRA `(.L_x_157) ;  /* 0x00000004004c0947 */ /* 0x000fea0003800000 */
[----:B------:R-:W4:Y:S01]  /*74a0*/  LDC.64 R10, c[0x0][0x628] ;  /* 0x00018a00ff0a7b82 */ /* 0x000f220000000a00 */
[----:B-12---:R-:W1:Y:S01]  /*74b0*/  S2R R12, SR_CTAID.X ;  /* 0x00000000000c7919 */ /* 0x006e620000002500 */
[----:B0-----:R-:W-:Y:S02]  /*74c0*/  IMAD.MOV.U32 R8, RZ, RZ, R16 ;  /* 0x000000ffff087224 */ /* 0x001fe400078e0010 */
[----:B------:R-:W-:Y:S01]  /*74d0*/  IMAD.MOV.U32 R9, RZ, RZ, R17 ;  /* 0x000000ffff097224 */ /* 0x000fe200078e0011 */
[----:B------:R-:W0:Y:S03]  /*74e0*/  S2R R20, SR_CTAID.Y ;  /* 0x0000000000147919 */ /* 0x000e260000002600 */
[----:B------:R-:W2:Y:S08]  /*74f0*/  LDC R0, c[0x0][0x630] ;  /* 0x00018c00ff007b82 */ /* 0x000eb00000000800 */
[----:B---3--:R-:W3:Y:S01]  /*7500*/  LDC.64 R14, c[0x0][0x620] ;  /* 0x00018800ff0e7b82 */ /* 0x008ee20000000a00 */
[----:B----4-:R-:W-:-:S04]  /*7510*/  ISETP.NE.U32.AND P0, PT, R10, RZ, PT ;  /* 0x000000ff0a00720c */ /* 0x010fc80003f05070 */
[----:B------:R-:W-:-:S13]  /*7520*/  ISETP.NE.AND.EX P0, PT, R11, RZ, PT, P0 ;  /* 0x000000ff0b00720c */ /* 0x000fda0003f05300 */
[----:B0123--:R-:W-:Y:S05]  /*7530*/  @!P0 BRA `(.L_x_158) ;  /* 0x0000000000288947 */ /* 0x00ffea0003800000 */
        /* <DEDUP_REMOVED lines=10> */
.L_x_158:
[-CC-:B------:R-:W-:Y:S01]  /*75e0*/  SHF.R.U64 R23, R8, R0.reuse, R9.reuse ;  /* 0x0000000008177219 */ /* 0x180fe20000001209 */
[----:B------:R-:W0:Y:S01]  /*75f0*/  LDC.64 R26, c[0x0][0x640] ;  /* 0x00019000ff1a7b82 */ /* 0x000e220000000a00 */
[----:B------:R-:W-:Y:S01]  /*7600*/  SHF.R.U32.HI R0, RZ, R0, R9 ;  /* 0x00000000ff007219 */ /* 0x000fe20000011609 */
[----:B------:R-:W-:Y:S01]  /*7610*/  ULDC UR4, c[0x0][0x150] ;  /* 0x0000540000047ab9 */ /* 0x000fe20000000800 */
[----:B------:R-:W-:Y:S02]  /*7620*/  IADD3 R3, P0, RZ, -R23, RZ ;  /* 0x80000017ff037210 */ /* 0x000fe40007f1e0ff */
[----:B------:R-:W-:-:S03]  /*7630*/  I2FP.F32.U32 R7, R12 ;  /* 0x0000000c00077245 */ /* 0x000fc60000201000 */
[----:B------:R-:W1:Y:S01]  /*7640*/  LDC R6, c[0x0][0x618] ;  /* 0x00018600ff067b82 */ /* 0x000e620000000800 */
[----:B------:R-:W-:Y:S02]  /*7650*/  IMAD.X R5, RZ, RZ, ~R0, P0 ;  /* 0x000000ffff057224 */ /* 0x000fe400000e0e00 */
[----:B------:R-:W-:Y:S01]  /*7660*/  FMUL R7, R7, UR4 ;  /* 0x0000000407077c20 */ /* 0x000fe20008400000 */
[----:B------:R-:W-:Y:S01]  /*7670*/  ULDC UR4, c[0x0][0x154] ;  /* 0x0000550000047ab9 */ /* 0x000fe20000000800 */
[-C--:B------:R-:W-:Y:S02]  /*7680*/  IMAD R0, R5, R14.reuse, RZ ;  /* 0x0000000e05007224 */ /* 0x080fe400078e02ff */
[C---:B------:R-:W-:Y:S01]  /*7690*/  IMAD.WIDE.U32 R4, R3.reuse, R14, R16 ;  /* 0x0000000e03047225 */ /* 0x040fe200078e0010 */
[----:B------:R-:W2:Y:S01]  /*76a0*/  LDC R8, c[0x0][0x608] ;  /* 0x00018200ff087b82 */ /* 0x000ea20000000800 */
[----:B------:R-:W3:Y:S02]  /*76b0*/  F2I.U32.TRUNC.NTZ R7, R7 ;  /* 0x0000000700077305 */ /* 0x000ee4000020f000 */
[----:B------:R-:W-:Y:S01]  /*76c0*/  IMAD R3, R3, R15, R0 ;  /* 0x0000000f03037224 */ /* 0x000fe200078e0200 */
[----:B------:R-:W-:-:S03]  /*76d0*/  I2FP.F32.U32 R0, R20 ;  /* 0x0000001400007245 */ /* 0x000fc60000201000 */
[----:B------:R-:W-:Y:S01]  /*76e0*/  IMAD.IADD R3, R5, 0x1, R3 ;  /* 0x0000000105037824 */ /* 0x000fe200078e0203 */
[----:B------:R-:W4:Y:S01]  /*76f0*/  LDC R11, c[0x0][0x658] ;  /* 0x00019600ff0b7b82 */ /* 0x000f220000000800 */
[----:B0-----:R-:W-:-:S04]  /*7700*/  ISETP.NE.U32.AND P0, PT, R26, RZ, PT ;  /* 0x000000ff1a00720c */ /* 0x001fc80003f05070 */
[----:B------:R-:W-:-:S03]  /*7710*/  ISETP.NE.AND.EX P0, PT, R27, RZ, PT, P0 ;  /* 0x000000ff1b00720c */ /* 0x000fc60003f05300 */
[----:B------:R-:W0:Y:S01]  /*7720*/  LDC R9, c[0x0][0x144] ;  /* 0x00005100ff097b82 */ /* 0x000e220000000800 */
[-C--:B-1----:R-:W-:Y:S01]  /*7730*/  SHF.R.U64 R10, R4, R6.reuse, R3 ;  /* 0x00000006040a7219 */ /* 0x082fe20000001203 */
[----:B---3--:R-:W-:Y:S01]  /*7740*/  IMAD.MOV R7, RZ, RZ, -R7 ;  /* 0x000000ffff077224 */ /* 0x008fe200078e0a07 */
[----:B------:R-:W-:Y:S01]  /*7750*/  SHF.R.U32.HI R3, RZ, R6, R3 ;  /* 0x00000006ff037219 */ /* 0x000fe20000011603 */
[----:B------:R-:W-:-:S04]  /*7760*/  FMUL R6, R0, UR4 ;  /* 0x0000000400067c20 */ /* 0x000fc80008400000 */
[----:B------:R-:W1:Y:S01]  /*7770*/  LDC R21, c[0x0][0x148] ;  /* 0x00005200ff157b82 */ /* 0x000e620000000800 */
[----:B------:R3:W0:Y:S01]  /*7780*/  F2I.U32.TRUNC.NTZ R14, R6 ;  /* 0x00000006000e7305 */ /* 0x000622000020f000 */
[-CC-:B--2---:R-:W-:Y:S02]  /*7790*/  SHF.R.U64 R13, R10, R8.reuse, R3.reuse ;  /* 0x000000080a0d7219 */ /* 0x184fe40000001203 */
[----:B------:R-:W-:-:S04]  /*77a0*/  SHF.R.U32.HI R0, RZ, R8, R3 ;  /* 0x00000008ff007219 */ /* 0x000fc80000011603 */
[----:B------:R-:W2:Y:S01]  /*77b0*/  LDC R24, c[0x0][0x648] ;  /* 0x00019200ff187b82 */ /* 0x000ea20000000800 */
[-CC-:B----4-:R-:W-:Y:S02]  /*77c0*/  SHF.R.U64 R15, R13, R11.reuse, R0.reuse ;  /* 0x0000000b0d0f7219 */ /* 0x190fe40000001200 */
[----:B------:R-:W-:-:S03]  /*77d0*/  SHF.R.U32.HI R5, RZ, R11, R0 ;  /* 0x0000000bff057219 */ /* 0x000fc60000011600 */
[----:B------:R-:W-:Y:S02]  /*77e0*/  IMAD.MOV.U32 R4, RZ, RZ, R15 ;  /* 0x000000ffff047224 */ /* 0x000fe400078e000f */
[----:B------:R-:W4:Y:S01]  /*77f0*/  LDC R28, c[0x0][0x638] ;  /* 0x00018e00ff1c7b82 */ /* 0x000f220000000800 */
[----:B0-----:R-:W-:-:S07]  /*7800*/  IMAD R25, R9, R7, R12 ;  /* 0x0000000709197224 */ /* 0x001fce00078e020c */
[----:B------:R-:W0:Y:S08]  /*7810*/  LDC R29, c[0x0][0x610] ;  /* 0x00018400ff1d7b82 */ /* 0x000e300000000800 */
[----:B------:R-:W0:Y:S01]  /*7820*/  LDC R30, c[0x0][0x600] ;  /* 0x00018000ff1e7b82 */ /* 0x000e220000000800 */
[----:B-123--:R-:W-:Y:S05]  /*7830*/  @!P0 BRA `(.L_x_159) ;  /* 0x0000000000288947 */ /* 0x00efea0003800000 */
[----:B------:R-:W1:Y:S02]  /*7840*/  LDC R0, c[0x0][0x64c] ;  /* 0x00019300ff007b82 */ /* 0x000e640000000800 */
[----:B-1----:R-:W-:-:S05]  /*7850*/  IADD3 R3, P0, R15, R0, RZ ;  /* 0x000000000f037210 */ /* 0x002fca0007f1e0ff */
        /* <DEDUP_REMOVED lines=8> */
.L_x_159:
[----:B------:R-:W-:Y:S01]  /*78e0*/  ISETP.NE.AND P0, PT, R2, 0x1, PT ;  /* 0x000000010200780c */ /* 0x000fe20003f05270 */
[----:B------:R-:W-:Y:S01]  /*78f0*/  IMAD.MOV R14, RZ, RZ, -R14 ;  /* 0x000000ffff0e7224 */ /* 0x000fe200078e0a0e */
[----:B------:R-:W-:Y:S02]  /*7900*/  SHF.R.U64 R0, R4, R24, R5 ;  /* 0x0000001804007219 */ /* 0x000fe40000001205 */
[----:B------:R-:W-:Y:S02]  /*7910*/  LOP3.LUT R3, R13, R100, RZ, 0xc0, !PT ;  /* 0x000000640d037212 */ /* 0x000fe400078ec0ff */
[----:B------:R-:W-:Y:S01]  /*7920*/  LOP3.LUT R10, R10, R99, RZ, 0xc0, !PT ;  /* 0x000000630a0a7212 */ /* 0x000fe200078ec0ff */
[----:B------:R-:W-:Y:S02]  /*7930*/  IMAD.MOV R4, RZ, RZ, -R0 ;  /* 0x000000ffff047224 */ /* 0x000fe400078e0a00 */
[----:B------:R-:W-:Y:S02]  /*7940*/  IMAD R0, R92, R0, R3 ;  /* 0x000000005c007224 */ /* 0x000fe400078e0203 */
[----:B----4-:R-:W-:-:S02]  /*7950*/  IMAD R3, R4, R28, R15 ;  /* 0x0000001c04037224 */ /* 0x010fc400078e020f */
[----:B------:R-:W-:Y:S02]  /*7960*/  @P0 IMAD R25, R21, R14, R20 ;  /* 0x0000000e15190224 */ /* 0x000fe400078e0214 */
[----:B0-----:R-:W-:Y:S02]  /*7970*/  IMAD R5, R3, R30, R10 ;  /* 0x0000001e03057224 */ /* 0x001fe400078e020a */
[----:B------:R-:W-:Y:S02]  /*7980*/  IMAD R0, R0, R29, R25 ;  /* 0x0000001d00007224 */ /* 0x000fe400078e0219 */
[----:B------:R-:W-:-:S03]  /*7990*/  IMAD.MOV.U32 R4, RZ, RZ, 0x1 ;  /* 0x00000001ff047424 */ /* 0x000fc600078e00ff */
[----:B------:R-:W-:Y:S02]  /*79a0*/  SEL R102, R5, R0, !P0 ;  /* 0x0000000005667207 */ /* 0x000fe40004000000 */
[----:B------:R-:W-:Y:S02]  /*79b0*/  PRMT R3, R4, 0x7610, R3 ;  /* 0x0000761004037816 */ /* 0x000fe40000000003 */
[----:B------:R-:W-:-:S07]  /*79c0*/  SEL R0, R0, R5, !P0 ;  /* 0x0000000500007207 */ /* 0x000fce0004000000 */
.L_x_157:
[----:B------:R-:W-:Y:S01]  /*79d0*/  UIADD3 UR42, UR43, UR42, URZ ;  /* 0x0000002a2b2a7290 */ /* 0x000fe2000fffe03f */
[----:B------:R-:W-:Y:S01]  /*79e0*/  LOP3.LUT P0, RZ, R3, 0xff, RZ, 0xc0, !PT ;  /* 0x000000ff03ff7812 */ /* 0x000fe2000780c0ff */
[----:B------:R-:W-:Y:S02]  /*79f0*/  IMAD.MOV.U32 R109, RZ, RZ, R0 ;  /* 0x000000ffff6d7224 */ /* 0x000fe400078e0000 */
[----:B------:R-:W-:Y:S02]  /*7a00*/  USHF.R.U32.HI UR4, URZ, 0x1, UR42 ;  /* 0x000000013f047899 */ /* 0x000fe4000801162a */
[----:B------:R-:W-:Y:S02]  /*7a10*/  UISETP.GT.U32.AND UP1, UPT, UR42, 0x1, UPT ;  /* 0x000000012a00788c */ /* 0x000fe4000bf24070 */
[----:B------:R-:W-:Y:S02]  /*7a20*/  ULOP3.LUT UR4, UR4, 0x1, URZ, 0xc0, !UPT ;  /* 0x0000000104047892 */ /* 0x000fe4000f8ec03f */
[----:B------:R-:W-:-:S02]  /*7a30*/  UISETP.LT.U32.AND UP1, UPT, UR43, 0x2, UP1 ;  /* 0x000000022b00788c */ /* 0x000fc40008f21070 */
[----:B------:R-:W-:Y:S02]  /*7a40*/  UISETP.NE.U32.AND UP0, UPT, UR4, 0x1, UPT ;  /* 0x000000010400788c */ /* 0x000fe4000bf05070 */
[----:B------:R-:W-:Y:S02]  /*7a50*/  USEL UR5, URZ, 0x1, !UP1 ;  /* 0x000000013f057887 */ /* 0x000fe4000c800000 */
[----:B------:R-:W-:Y:S02]  /*7a60*/  UISETP.GT.U32.AND UP0, UPT, UR43, 0x1, !UP0 ;  /* 0x000000012b00788c */ /* 0x000fe4000c704070 */
[----:B------:R-:W-:Y:S02]  /*7a70*/  ULOP3.LUT UR42, UR42, 0x1, URZ, 0xc0, !UPT ;  /* 0x000000012a2a7892 */ /* 0x000fe4000f8ec03f */
[----:B------:R-:W-:-:S04]  /*7a80*/  USEL UR4, URZ, 0x1, !UP0 ;  /* 0x000000013f047887 */ /* 0x000fc8000c000000 */
[----:B------:R-:W-:Y:S01]  /*7a90*/  ULOP3.LUT UR40, UR4, UR40, UR5, 0x96, !UPT ;  /* 0x0000002804287292 */ /* 0x000fe2000f8e9605 */
[----:B------:R-:W-:Y:S11]  /*7aa0*/  @P0 BRA `(.L_x_160) ;  /* 0xffffff9800580947 */ /* 0x000ff6000383ffff */
[----:B------:R-:W-:Y:S05]  /*7ab0*/  EXIT ;  /* 0x000000000000794d */ /* 0x000fea0003800000 */
.L_x_7:
        /* <DEDUP_REMOVED lines=26> */
.L_x_162:
[----:B------:R-:W0:Y:S01]  /*7c60*/  LDC.64 R28, c[0x0][0x640] ;  /* 0x00019000ff1c7b82 */ /* 0x000e220000000a00 */
[-CC-:B------:R-:W-:Y:S01]  /*7c70*/  SHF.R.U64 R21, R14, R6.reuse, R15.reuse ;  /* 0x000000060e157219 */ /* 0x180fe2000000120f */
[----:B------:R-:W-:Y:S01]  /*7c80*/  IMAD.MOV.U32 R30, RZ, RZ, 0x1 ;  /* 0x00000001ff1e7424 */ /* 0x000fe200078e00ff */
[----:B------:R-:W-:Y:S02]  /*7c90*/  SHF.R.U32.HI R6, RZ, R6, R15 ;  /* 0x00000006ff067219 */ /* 0x000fe4000001160f */
[----:B------:R-:W-:-:S03]  /*7ca0*/  IADD3 R13, P0, RZ, -R21, RZ ;  /* 0x80000015ff0d7210 */ /* 0x000fc60007f1e0ff */
[----:B------:R-:W1:Y:S02]  /*7cb0*/  LDC R12, c[0x0][0x618] ;  /* 0x00018600ff0c7b82 */ /* 0x000e640000000800 */
[----:B------:R-:W-:-:S04]  /*7cc0*/  IMAD.X R11, RZ, RZ, ~R6, P0 ;  /* 0x000000ffff0b7224 */ /* 0x000fc800000e0e06 */
[-C--:B------:R-:W-:Y:S02]  /*7cd0*/  IMAD R6, R11, R24.reuse, RZ ;  /* 0x000000180b067224 */ /* 0x080fe400078e02ff */
[----:B------:R-:W2:Y:S01]  /*7ce0*/  LDC R14, c[0x0][0x608] ;  /* 0x00018200ff0e7b82 */ /* 0x000ea20000000800 */
[----:B------:R-:W-:-:S04]  /*7cf0*/  IMAD.WIDE.U32 R10, R13, R24, R16 ;  /* 0x000000180d0a7225 */ /* 0x000fc800078e0010 */
[----:B------:R-:W-:-:S03]  /*7d00*/  IMAD R13, R13, R25, R6 ;  /* 0x000000190d0d7224 */ /* 0x000fc600078e0206 */
[----:B------:R-:W3:Y:S01]  /*7d10*/  LDC R27, c[0x0][0x658] ;  /* 0x00019600ff1b7b82 */ /* 0x000ee20000000800 */
[----:B------:R-:W-:Y:S01]  /*7d20*/  IMAD.IADD R11, R11, 0x1, R13 ;  /* 0x000000010b0b7824 */ /* 0x000fe200078e020d */
[----:B0-----:R-:W-:-:S04]  /*7d30*/  ISETP.NE.U32.AND P0, PT, R28, RZ, PT ;  /* 0x000000ff1c00720c */ /* 0x001fc80003f05070 */
[----:B------:R-:W-:Y:S02]  /*7d40*/  ISETP.NE.AND.EX P0, PT, R29, RZ, PT, P0 ;  /* 0x000000ff1d00720c */ /* 0x000fe40003f05300 */
[----:B------:R-:W0:Y:S01]  /*7d50*/  LDC R20, c[0x0][0x600] ;  /* 0x00018000ff147b82 */ /* 0x000e220000000800 */
[-CC-:B-1----:R-:W-:Y:S01]  /*7d60*/  SHF.R.U64 R8, R10, R12.reuse, R11.reuse ;  /* 0x0000000c0a087219 */ /* 0x182fe2000000120b */
[----:B------:R-:W-:Y:S01]  /*7d70*/  IMAD.MOV.U32 R10, RZ, RZ, -0x1 ;  /* 0xffffffffff0a7424 */ /* 0x000fe200078e00ff */
[----:B------:R-:W-:-:S05]  /*7d80*/  SHF.R.U32.HI R11, RZ, R12, R11 ;  /* 0x0000000cff0b7219 */ /* 0x000fca000001160b */
[----:B------:R-:W1:Y:S01]  /*7d90*/  LDC R24, c[0x0][0x648] ;  /* 0x00019200ff187b82 */ /* 0x000e620000000800 */
[-CC-:B--2---:R-:W-:Y:S02]  /*7da0*/  SHF.R.U64 R23, R8, R14.reuse, R11.reuse ;  /* 0x0000000e08177219 */ /* 0x184fe4000000120b */
[----:B------:R-:W-:-:S05]  /*7db0*/  SHF.R.U32.HI R6, RZ, R14, R11 ;  /* 0x0000000eff067219 */ /* 0x000fca000001160b */
[----:B------:R-:W2:Y:S01]  /*7dc0*/  LDC R26, c[0x0][0x638] ;  /* 0x00018e00ff1a7b82 */ /* 0x000ea20000000800 */
[-C--:B---3--:R-:W-:Y:S02]  /*7dd0*/  SHF.L.U32 R10, R10, R27.reuse, RZ ;  /* 0x0000001b0a0a7219 */ /* 0x088fe400000006ff */
[-CC-:B------:R-:W-:Y:S02]  /*7de0*/  SHF.R.U64 R25, R23, R27.reuse, R6.reuse ;  /* 0x0000001b17197219 */ /* 0x180fe40000001206 */
[----:B------:R-:W-:Y:S02]  /*7df0*/  LOP3.LUT R32, RZ, R10, RZ, 0x33, !PT ;  /* 0x0000000aff207212 */ /* 0x000fe400078e33ff */
[----:B------:R-:W-:Y:S01]  /*7e00*/  SHF.R.U32.HI R11, RZ, R27, R6 ;  /* 0x0000001bff0b7219 */ /* 0x000fe20000011606 */
[----:B------:R-:W3:Y:S01]  /*7e10*/  LDC R31, c[0x0][0x610] ;  /* 0x00018400ff1f7b82 */ /* 0x000ee20000000800 */
[----:B------:R-:W-:Y:S01]  /*7e20*/  IMAD.MOV.U32 R10, RZ, RZ, R25 ;  /* 0x000000ffff0a7224 */ /* 0x000fe200078e0019 */
[----:B------:R-:W-:Y:S06]  /*7e30*/  @!P0 BRA `(.L_x_163) ;  /* 0x0000000000288947 */ /* 0x000fec0003800000 */
        /* <DEDUP_REMOVED lines=10> */
.L_x_163:
[----:B------:R-:W-:Y:S02]  /*7ee0*/  ISETP.NE.AND P0, PT, R2, 0x1, PT ;  /* 0x000000010200780c */ /* 0x000fe40003f05270 */
[----:B-1----:R-:W-:Y:S01]  /*7ef0*/  SHF.R.U64 R6, R10, R24, R11 ;  /* 0x000000180a067219 */ /* 0x002fe2000000120b */
[----:B0-----:R-:W-:Y:S01]  /*7f00*/  VIADD R11, R20, 0xffffffff ;  /* 0xffffffff140b7836 */ /* 0x001fe20000000000 */
[----:B------:R-:W-:Y:S02]  /*7f10*/  SHF.L.U32 R30, R30, R27, RZ ;  /* 0x0000001b1e1e7219 */ /* 0x000fe400000006ff */
[----:B------:R-:W-:Y:S01]  /*7f20*/  LOP3.LUT R5, R23, R32, RZ, 0xc0, !PT ;  /* 0x0000002017057212 */ /* 0x000fe200078ec0ff */
[----:B------:R-:W-:-:S04]  /*7f30*/  IMAD.MOV R10, RZ, RZ, -R6 ;  /* 0x000000ffff0a7224 */ /* 0x000fc800078e0a06 */
[----:B------:R-:W-:Y:S01]  /*7f40*/  IMAD R6, R30, R6, R5 ;  /* 0x000000061e067224 */ /* 0x000fe200078e0205 */
[----:B------:R-:W-:Y:S01]  /*7f50*/  LOP3.LUT R5, R8, R11, RZ, 0xc0, !PT ;  /* 0x0000000b08057212 */ /* 0x000fe200078ec0ff */
[----:B------:R-:W-:Y:S02]  /*7f60*/  @P0 IMAD R7, R9, R22, R4 ;  /* 0x0000001609070224 */ /* 0x000fe400078e0204 */
[----:B--2---:R-:W-:Y:S02]  /*7f70*/  IMAD R4, R10, R26, R25 ;  /* 0x0000001a0a047224 */ /* 0x004fe400078e0219 */
[----:B---3--:R-:W-:Y:S02]  /*7f80*/  IMAD R7, R6, R31, R7 ;  /* 0x0000001f06077224 */ /* 0x008fe400078e0207 */
[----:B------:R-:W-:Y:S02]  /*7f90*/  IMAD R4, R4, R20, R5 ;  /* 0x0000001404047224 */ /* 0x000fe400078e0205 */
[----:B------:R-:W-:-:S02]  /*7fa0*/  IMAD.MOV.U32 R8, RZ, RZ, 0x1 ;  /* 0x00000001ff087424 */ /* 0x000fc400078e00ff */
[----:B------:R-:W-:Y:S01]  /*7fb0*/  IMAD.MOV.U32 R6, RZ, RZ, R21 ;  /* 0x000000ffff067224 */ /* 0x000fe200078e0015 */
[----:B------:R-:W-:Y:S02]  /*7fc0*/  SEL R19, R4, R7, !P0 ;  /* 0x0000000704137207 */ /* 0x000fe40004000000 */
[----:B------:R-:W-:-:S07]  /*7fd0*/  SEL R20, R7, R4, !P0 ;  /* 0x0000000407147207 */ /* 0x000fce0004000000 */
.L_x_161:
[----:B------:R-:W-:-:S08]  /*7fe0*/  NOP ;  /* 0x0000000000007918 */ /* 0x000fd00000000000 */
[----:B------:R-:W0:-:S00]  /*7ff0*/  USETMAXREG.DEALLOC.CTAPOOL 0x28 ;  /* 0x00000028000079c8 */ /* 0x000e0000080e0500 */
[----:B0-----:R-:W-:-:S13]  /*8000*/  ISETP.NE.AND P0, PT, R3, RZ, PT ;  /* 0x000000ff0300720c */ /* 0x001fda0003f05270 */
[----:B------:R-:W-:Y:S05]  /*8010*/  @P0 EXIT ;  /* 0x000000000000094d */ /* 0x000fea0003800000 */
[----:B------:R-:W-:Y:S01]  /*8020*/  LOP3.LUT P0, RZ, R8, 0xff, RZ, 0xc0, !PT ;  /* 0x000000ff08ff7812 */ /* 0x000fe2000780c0ff */
[----:B------:R-:W-:Y:S02]  /*8030*/  IMAD.MOV.U32 R3, RZ, RZ, 0x1 ;  /* 0x00000001ff037424 */ /* 0x000fe400078e00ff */
[----:B------:R-:W-:-:S10]  /*8040*/  IMAD.MOV.U32 R8, RZ, RZ, RZ ;  /* 0x000000ffff087224 */ /* 0x000fd400078e00ff */
[----:B------:R-:W-:Y:S05]  /*8050*/  @!P0 BRA `(.L_x_164) ;  /* 0x0000000c00588947 */ /* 0x000fea0003800000 */
[----:B------:R-:W0:Y:S01]  /*8060*/  LDC R3, c[0x0][0x28c] ;  /* 0x0000a300ff037b82 */ /* 0x000e220000000800 */
[----:B------:R-:W-:Y:S01]  /*8070*/  ULDC UR5, c[0x0][0x658] ;  /* 0x0001960000057ab9 */ /* 0x000fe20000000800 */
[----:B------:R-:W-:Y:S01]  /*8080*/  UMOV UR6, 0xffffffff ;  /* 0xffffffff00067882 */ /* 0x000fe20000000000 */
[----:B------:R-:W-:Y:S01]  /*8090*/  BSSY B0, `(.L_x_164) ;  /* 0x00000d2000007945 */ /* 0x000fe20003800000 */
[----:B------:R-:W-:Y:S01]  /*80a0*/  USHF.L.U32 UR6, UR6, UR5, URZ ;  /* 0x0000000506067299 */ /* 0x000fe2000800063f */
[----:B------:R-:W-:Y:S01]  /*80b0*/  IMAD.MOV.U32 R10, RZ, RZ, 0x1 ;  /* 0x00000001ff0a7424 */ /* 0x000fe200078e00ff */
[----:B------:R-:W-:Y:S01]  /*80c0*/  LOP3.LUT R13, R18, 0x2, RZ, 0xfc, !PT ;  /* 0x00000002120d7812 */ /* 0x000fe200078efcff */
[----:B------:R-:W-:Y:S01]  /*80d0*/  IMAD.MOV.U32 R8, RZ, RZ, RZ ;  /* 0x000000ffff087224 */ /* 0x000fe200078e00ff */
[----:B------:R-:W1:Y:S01]  /*80e0*/  S2UR UR8, SR_CgaCtaId ;  /* 0x00000000000879c3 */ /* 0x000e620000008800 */
[----:B------:R-:W-:Y:S01]  /*80f0*/  ULDC UR4, c[0x0][0x600] ;  /* 0x0001800000047ab9 */ /* 0x000fe20000000800 */
[----:B------:R-:W-:Y:S01]  /*8100*/  UMOV UR7, 0x1 ;  /* 0x0000000100077882 */ /* 0x000fe20000000000 */
[----:B------:R-:W-:-:S02]  /*8110*/  UIADD3 UR4, UR4, -0x1, URZ ;  /* 0xffffffff04047890 */ /* 0x000fc4000fffe03f */
[----:B------:R-:W-:Y:S02]  /*8120*/  USHF.L.U32 UR5, UR7, UR5, URZ ;  /* 0x0000000507057299 */ /* 0x000fe4000800063f */
[----:B------:R-:W-:Y:S01]  /*8130*/  ULOP3.LUT UR6, URZ, UR6, URZ, 0x33, !UPT ;  /* 0x000000063f067292 */ /* 0x000fe2000f8e333f */
[----:B------:R-:W-:Y:S01]  /*8140*/  ULDC.64 UR30, c[0x0][0x198] ;  /* 0x00006600001e7ab9 */ /* 0x000fe20000000a00 */
[----:B0-----:R-:W-:-:S05]  /*8150*/  VIADD R3, R3, 0x7f ;  /* 0x0000007f03037836 */ /* 0x001fca0000000000 */
[----:B------:R-:W-:Y:S01]  /*8160*/  SHF.R.S32.HI R4, RZ, 0x1f, R3 ;  /* 0x0000001fff047819 */ /* 0x000fe20000011403 */
[----:B-1----:R-:W-:-:S03]  /*8170*/  IMAD.U32 R11, RZ, RZ, UR8 ;  /* 0x00000008ff0b7e24 */ /* 0x002fc6000f8e00ff */
[----:B------:R-:W-:Y:S01]  /*8180*/  LEA.HI R4, R4, R3, RZ, 0x7 ;  /* 0x0000000304047211 */ /* 0x000fe200078f38ff */
[----:B------:R-:W-:-:S03]  /*8190*/  IMAD.MOV.U32 R3, RZ, RZ, 0x1 ;  /* 0x00000001ff037424 */ /* 0x000fc600078e00ff */
[----:B------:R-:W-:-:S05]  /*81a0*/  SHF.R.S32.HI R9, RZ, 0x7, R4 ;  /* 0x00000007ff097819 */ /* 0x000fca0000011404 */
[----:B------:R-:W-:-:S07]  /*81b0*/  VIADD R12, R9, 0x1 ;  /* 0x00000001090c7836 */ /* 0x000fce0000000000 */
.L_x_175:
[----:B------:R-:W-:-:S03]  /*81c0*/  UMOV UR7, 0xffffffff ;  /* 0xffffffff00077882 */ /* 0x000fc60000000000 */
[----:B------:R-:W-:Y:S05]  /*81d0*/  BRA.DIV UR7, `(.L_x_165) ;  /* 0x0000000e07987947 */ /* 0x000fea000b800000 */
[----:B------:R-:W-:-:S13]  /*81e0*/  ELECT P6, URZ, PT ;  /* 0x00000000003f782f */ /* 0x000fda00038c0000 */
.L_x_184:
[----:B------:R-:W0:Y:S01]  /*81f0*/  LDC R4, c[0x0][0x28c] ;  /* 0x0000a300ff047b82 */ /* 0x000e220000000800 */
[----:B------:R-:W-:Y:S01]  /*8200*/  BSSY B1, `(.L_x_166) ;  /* 0x0000047000017945 */ /* 0x000fe20003800000 */
[----:B0-----:R-:W-:-:S13]  /*8210*/  ISETP.LT.OR P6, PT, R4, 0x1, !P6 ;  /* 0x000000010400780c */ /* 0x001fda00077c1670 */
[----:B------:R-:W-:Y:S05]  /*8220*/  @P6 BRA `(.L_x_167) ;  /* 0x0000000400106947 */ /* 0x000fea0003800000 */
[----:B------:R-:W-:Y:S02]  /*8230*/  IMAD R20, R20, 0x8, R11 ;  /* 0x0000000814147824 */ /* 0x000fe400078e020b */
[----:B------:R-:W-:Y:S02]  /*8240*/  IMAD.SHL.U32 R21, R19, 0x40, RZ ;  /* 0x0000004013157824 */ /* 0x000fe400078e00ff */
[----:B------:R-:W-:Y:S02]  /*8250*/  IMAD.MOV.U32 R22, RZ, RZ, RZ ;  /* 0x000000ffff167224 */ /* 0x000fe400078e00ff */
[----:B------:R-:W-:Y:S02]  /*8260*/  IMAD.MOV.U32 R4, RZ, RZ, R12 ;  /* 0x000000ffff047224 */ /* 0x000fe400078e000c */
[----:B------:R-:W-:Y:S02]  /*8270*/  IMAD.MOV.U32 R5, RZ, RZ, R3 ;  /* 0x000000ffff057224 */ /* 0x000fe400078e0003 */
[----:B------:R-:W-:-:S02]  /*8280*/  IMAD.MOV.U32 R14, RZ, RZ, R8 ;  /* 0x000000ffff0e7224 */ /* 0x000fc400078e0008 */
[----:B------:R-:W-:-:S07]  /*8290*/  IMAD.SHL.U32 R19, R20, 0x20, RZ ;  /* 0x0000002014137824 */ /* 0x000fce00078e00ff */
.L_x_170:
[----:B------:R-:W0:Y:S01]  /*82a0*/  S2UR UR7, SR_CgaCtaId ;  /* 0x00000000000779c3 */ /* 0x000e220000008800 */
[----:B------:R-:W-:Y:S02]  /*82b0*/  MOV R20, 0x400 ;  /* 0x0000040000147802 */ /* 0x000fe40000000f00 */
[----:B------:R-:W-:Y:S02]  /*82c0*/  SHF.L.U32 R7, R5, 0x1f, RZ ;  /* 0x0000001f05077819 */ /* 0x000fe400000006ff */
[----:B------:R-:W-:-:S13]  /*82d0*/  ISETP.NE.AND P1, PT, R0, RZ, PT ;  /* 0x000000ff0000720c */ /* 0x000fda0003f25270 */
[----:B------:R-:W1:Y:S01]  /*82e0*/  @!P1 LDC R15, c[0x0][0x500] ;  /* 0x00014000ff0f9b82 */ /* 0x000e620000000800 */
[----:B0-----:R-:W-:-:S05]  /*82f0*/  IMAD.U32 R11, RZ, RZ, UR7 ;  /* 0x00000007ff0b7e24 */ /* 0x001fca000f8e00ff */
[----:B------:R-:W-:-:S05]  /*8300*/  LEA R23, R11, R20, 0x18 ;  /* 0x000000140b177211 */ /* 0x000fca00078ec0ff */
[----:B------:R-:W-:-:S04]  /*8310*/  IMAD R20, R14, 0x8, R23 ;  /* 0x000000080e147824 */ /* 0x000fc800078e0217 */
[----:B------:R-:W0:Y:S02]  /*8320*/  SYNCS.PHASECHK.TRANS64.TRYWAIT P0, [R20+URZ+0x10], R7 ;  /* 0x00001007140075a7 */ /* 0x000e24000800017f */
[----:B01----:R-:W-:Y:S05]  /*8330*/  @!P0 BRA `(.L_x_168) ;  /* 0x0000000c00608947 */ /* 0x003fea0003800000 */
.L_x_185:
[----:B0-----:R-:W-:Y:S01]  /*8340*/  PRMT R7, R13, 0x9910, RZ ;  /* 0x000099100d077816 */ /* 0x001fe200000000ff */
[----:B------:R0:W-:Y:S03]  /*8350*/  @!P1 SYNCS.ARRIVE.TRANS64 RZ, [R20+URZ], R15 ;  /* 0x0000000f14ff99a7 */ /* 0x0001e6000800003f */
[----:B------:R-:W-:-:S13]  /*8360*/  ISETP.NE.AND P0, PT, R7, 0x2, PT ;  /* 0x000000020700780c */ /* 0x000fda0003f05270 */
[----:B0-----:R-:W-:Y:S05]  /*8370*/  @P0 BRA `(.L_x_169) ;  /* 0x0000000000040947 */ /* 0x001fea0003800000 */
[----:B------:R-:W-:Y:S01]  /*8380*/  BPT.TRAP 0x1 ;  /* 0x000000040000795c */ /* 0x000fe20000300000 */
.L_x_169:
[----:B------:R-:W-:Y:S01]  /*8390*/  IMAD R7, R14, 0x10, R11 ;  /* 0x000000100e077824 */ /* 0x000fe200078e020b */
[----:B------:R-:W-:Y:S01]  /*83a0*/  R2UR UR34, R22 ;  /* 0x00000000162272ca */ /* 0x000fe200000e0000 */
[----:B------:R-:W-:Y:S01]  /*83b0*/  VIADD R4, R4, 0xffffffff ;  /* 0xffffffff04047836 */ /* 0x000fe20000000000 */
[----:B------:R-:W-:Y:S01]  /*83c0*/  R2UR UR33, R20 ;  /* 0x00000000142172ca */ /* 0x000fe200000e0000 */
[----:B------:R-:W-:Y:S01]  /*83d0*/  IMAD.SHL.U32 R7, R7, 0x800, RZ ;  /* 0x0000080007077824 */ /* 0x000fe200078e00ff */
[----:B------:R-:W-:Y:S01]  /*83e0*/  R2UR UR36, R6 ;  /* 0x00000000062472ca */ /* 0x000fe200000e0000 */
[----:B------:R-:W-:Y:S01]  /*83f0*/  UIADD3 UR14, UP0, UR30, 0xf0, URZ ;  /* 0x000000f01e0e7890 */ /* 0x000fe2000ff1e03f */
[----:B------:R-:W-:Y:S01]  /*8400*/  R2UR UR35, R19 ;  /* 0x00000000132372ca */ /* 0x000fe200000e0000 */
[--C-:B------:R-:W-:Y:S01]  /*8410*/  IMAD R7, R7, 0x2, R23.reuse ;  /* 0x0000000207077824 */ /* 0x100fe200078e0217 */
[----:B------:R-:W-:Y:S01]  /*8420*/  R2UR UR19, R21 ;  /* 0x00000000151372ca */ /* 0x000fe200000e0000 */
[----:B------:R-:W-:Y:S01]  /*8430*/  IMAD R23, R14, 0x4000, R23 ;  /* 0x000040000e177824 */ /* 0x000fe200078e0217 */
[----:B------:R-:W-:Y:S01]  /*8440*/  UIADD3 UR42, UP1, UR30, 0x1f0, URZ ;  /* 0x000001f01e2a7890 */ /* 0x000fe2000ff3e03f */
[----:B------:R-:W-:Y:S01]  /*8450*/  ISETP.GT.AND P1, PT, R4, 0x1, PT ;  /* 0x000000010400780c */ /* 0x000fe20003f24270 */
[----:B------:R-:W-:Y:S01]  /*8460*/  UIADD3.X UR15, URZ, UR31, URZ, UP0, !UPT ;  /* 0x0000001f3f0f7290 */ /* 0x000fe200087fe43f */
[----:B------:R-:W-:Y:S01]  /*8470*/  R2UR UR24, R7 ;  /* 0x00000000071872ca */ /* 0x000fe200000e0000 */
[----:B------:R-:W-:Y:S01]  /*8480*/  UIADD3 UR26, UR34, 0x40, URZ ;  /* 0x00000040221a7890 */ /* 0x000fe2000fffe03f */
[----:B------:R-:W-:Y:S01]  /*8490*/  R2UR UR8, R23 ;  /* 0x00000000170872ca */ /* 0x000fe200000e0000 */
[----:B------:R-:W-:Y:S01]  /*84a0*/  UIADD3.X UR43, URZ, UR31, URZ, UP1, !UPT ;  /* 0x0000001f3f2b7290 */ /* 0x000fe20008ffe43f */
[----:B------:R-:W-:Y:S01]  /*84b0*/  VIADD R14, R14, 0x1 ;  /* 0x000000010e0e7836 */ /* 0x000fe20000000000 */
[----:B------:R-:W-:Y:S01]  /*84c0*/  UMOV UR7, 0xff0000 ;  /* 0x00ff000000077882 */ /* 0x000fe20000000000 */
[----:B------:R-:W-:Y:S01]  /*84d0*/  UMOV UR22, 0x0 ;  /* 0x0000000000167882 */ /* 0x000fe20000000000 */
[----:B------:R-:W-:Y:S01]  /*84e0*/  UMOV UR23, 0x10000000 ;  /* 0x1000000000177882 */ /* 0x000fe20000000000 */
[----:B------:R-:W-:Y:S01]  /*84f0*/  UMOV UR25, UR33 ;  /* 0x0000002100197c82 */ /* 0x000fe20008000000 */
[----:B------:R-:W-:Y:S01]  /*8500*/  ISETP.NE.AND P0, PT, R14, 0x2, PT ;  /* 0x000000020e00780c */ /* 0x000fe20003f05270 */
[----:B------:R-:W-:Y:S01]  /*8510*/  UMOV UR28, UR36 ;  /* 0x00000024001c7c82 */ /* 0x000fe20008000000 */
[----:B------:R-:W-:Y:S01]  /*8520*/  UMOV UR27, UR35 ;  /* 0x00000023001b7c82 */ /* 0x000fe20008000000 */
[----:B------:R-:W-:Y:S01]  /*8530*/  UMOV UR17, UR33 ;  /* 0x0000002100117c82 */ /* 0x000fe20008000000 */
[----:B------:R-:W-:Y:S01]  /*8540*/  UIADD3 UR32, UR24, 0x100, URZ ;  /* 0x0000010018207890 */ /* 0x000fe2000fffe03f */
[----:B------:R-:W-:Y:S01]  /*8550*/  SEL R20, RZ, 0x1, P0 ;  /* 0x00000001ff147807 */ /* 0x000fe20000000000 */
[----:B------:R-:W-:Y:S01]  /*8560*/  UIADD3 UR24, UR24, 0x8100, URZ ;  /* 0x0000810018187890 */ /* 0x000fe2000fffe03f */
[----:B------:R-:W-:Y:S01]  /*8570*/  VIADD R22, R22, 0x80 ;  /* 0x0000008016167836 */ /* 0x000fe20000000000 */
[----:B------:R-:W-:Y:S01]  /*8580*/  UIADD3 UR16, UR8, 0x20100, URZ ;  /* 0x0002010008107890 */ /* 0x000fe2000fffe03f */
[----:B------:R-:W-:Y:S01]  /*8590*/  LOP3.LUT R5, R5, R20, RZ, 0x3c, !PT ;  /* 0x0000001405057212 */ /* 0x000fe200078e3cff */
[----:B------:R-:W-:Y:S01]  /*85a0*/  UIADD3 UR8, UR8, 0x22100, URZ ;  /* 0x0002210008087890 */ /* 0x000fe2000fffe03f */
[----:B------:R-:W-:Y:S01]  /*85b0*/  SEL R14, R14, RZ, P0 ;  /* 0x000000ff0e0e7207 */ /* 0x000fe20000000000 */
[----:B------:R-:W-:Y:S01]  /*85c0*/  UMOV UR18, UR34 ;  /* 0x0000002200127c82 */ /* 0x000fe20008000000 */
[----:B------:R-:W-:Y:S01]  /*85d0*/  UMOV UR20, UR36 ;  /* 0x0000002400147c82 */ /* 0x000fe20008000000 */
[----:B------:R0:W-:Y:S01]  /*85e0*/  UTMALDG.3D.MULTICAST [UR32], [UR14], UR7, desc[UR22] ;  /* 0x000016200e0073b4 */ /* 0x0001e20008011807 */
[----:B------:R-:W-:Y:S01]  /*85f0*/  UMOV UR9, UR33 ;  /* 0x0000002100097c82 */ /* 0x000fe20008000000 */
[----:B------:R-:W-:Y:S01]  /*8600*/  UMOV UR11, UR19 ;  /* 0x00000013000b7c82 */ /* 0x000fe20008000000 */
[----:B------:R-:W-:Y:S01]  /*8610*/  UMOV UR12, UR36 ;  /* 0x00000024000c7c82 */ /* 0x000fe20008000000 */
[----:B------:R-:W-:Y:S01]  /*8620*/  UMOV UR10, UR26 ;  /* 0x0000001a000a7c82 */ /* 0x000fe20008000000 */
[----:B------:R0:W-:Y:S01]  /*8630*/  UTMALDG.3D.MULTICAST [UR24], [UR14], UR7, desc[UR22] ;  /* 0x000016180e0073b4 */ /* 0x0001e20008011807 */
[----:B------:R0:W-:Y:S01]  /*8640*/  UTMALDG.3D [UR16], [UR42], desc[UR22] ;  /* 0x000016102a0075b4 */ /* 0x0001e20008011000 */
[----:B------:R0:W-:Y:S02]  /*8650*/  UTMALDG.3D [UR8], [UR42], desc[UR22] ;  /* 0x000016082a0075b4 */ /* 0x0001e40008011000 */
[----:B0-----:R-:W-:Y:S05]  /*8660*/  @P1 BRA `(.L_x_170) ;  /* 0xfffffffc000c1947 */ /* 0x001fea000383ffff */
.L_x_167:
[----:B------:R-:W-:Y:S05]  /*8670*/  BSYNC B1 ;  /* 0x0000000000017941 */ /* 0x000fea0003800000 */
.L_x_166:
[----:B------:R-:W-:Y:S01]  /*8680*/  LOP3.LUT P1, RZ, R10, 0xff, RZ, 0xc0, !PT ;  /* 0x000000ff0aff7812 */ /* 0x000fe2000782c0ff */
[----:B------:R-:W-:Y:S01]  /*8690*/  IMAD.IADD R8, R9, 0x1, R8 ;  /* 0x0000000109087824 */ /* 0x000fe200078e0208 */
[----:B------:R-:W-:Y:S01]  /*86a0*/  IADD3 R16, P2, R16, UR38, RZ ;  /* 0x0000002610107c10 */ /* 0x000fe2000ff5e0ff */
[----:B------:R-:W-:Y:S01]  /*86b0*/  ULDC.64 UR8, c[0x0][0x650] ;  /* 0x0001940000087ab9 */ /* 0x000fe20000000a00 */
[----:B------:R-:W-:Y:S01]  /*86c0*/  BSSY B1, `(.L_x_171) ;  /* 0x000006c000017945 */ /* 0x000fe20003800000 */
[----:B------:R-:W-:Y:S01]  /*86d0*/  IMAD.MOV.U32 R20, RZ, RZ, -0x1 ;  /* 0xffffffffff147424 */ /* 0x000fe200078e00ff */
[----:B------:R-:W-:Y:S01]  /*86e0*/  SHF.R.U32.HI R4, RZ, 0x1, R8 ;  /* 0x00000001ff047819 */ /* 0x000fe20000011608 */
[----:B------:R-:W-:Y:S01]  /*86f0*/  IMAD.MOV.U32 R19, RZ, RZ, -0x1 ;  /* 0xffffffffff137424 */ /* 0x000fe200078e00ff */
[----:B------:R-:W-:Y:S02]  /*8700*/  ISETP.GT.U32.AND P0, PT, R8, 0x1, PT ;  /* 0x000000010800780c */ /* 0x000fe40003f04070 */
[----:B------:R-:W-:-:S02]  /*8710*/  LOP3.LUT R4, R4, 0x1, RZ, 0xc0, !PT ;  /* 0x0000000104047812 */ /* 0x000fc400078ec0ff */
[----:B------:R-:W-:Y:S01]  /*8720*/  ISETP.LT.U32.AND P0, PT, R9, 0x2, P0 ;  /* 0x000000020900780c */ /* 0x000fe20000701070 */
[----:B------:R-:W0:Y:S01]  /*8730*/  @P1 S2R R11, SR_CgaCtaId ;  /* 0x00000000000b1919 */ /* 0x000e220000008800 */
[----:B------:R-:W-:Y:S02]  /*8740*/  @P1 MOV R6, 0x400 ;  /* 0x0000040000061802 */ /* 0x000fe40000000f00 */
[----:B------:R-:W-:Y:S02]  /*8750*/  IADD3.X R17, R17, UR41, RZ, P2, !PT ;  /* 0x0000002911117c10 */ /* 0x000fe400097fe4ff */
[----:B------:R-:W-:Y:S02]  /*8760*/  ISETP.GE.U32.AND P2, PT, R16, UR8, PT ;  /* 0x0000000810007c0c */ /* 0x000fe4000bf46070 */
[----:B------:R-:W-:Y:S02]  /*8770*/  LOP3.LUT R8, R8, 0x1, RZ, 0xc0, !PT ;  /* 0x0000000108087812 */ /* 0x000fe400078ec0ff */
[----:B------:R-:W-:-:S02]  /*8780*/  PRMT R10, RZ, 0x7610, R10 ;  /* 0x00007610ff0a7816 */ /* 0x000fc4000000000a */
[----:B0-----:R-:W-:-:S04]  /*8790*/  @P1 LEA R6, R11, R6, 0x18 ;  /* 0x000000060b061211 */ /* 0x001fc800078ec0ff */
[----:B------:R0:W-:Y:S01]  /*87a0*/  @P1 SYNCS.ARRIVE.TRANS64.A1T0 RZ, [R6+URZ+0x38], RZ ;  /* 0x000038ff06ff19a7 */ /* 0x0001e2000810003f */
[----:B------:R-:W-:Y:S02]  /*87b0*/  ISETP.NE.U32.AND P1, PT, R4, 0x1, PT ;  /* 0x000000010400780c */ /* 0x000fe40003f25070 */
[----:B------:R-:W-:Y:S02]  /*87c0*/  SEL R4, RZ, 0x1, !P0 ;  /* 0x00000001ff047807 */ /* 0x000fe40004000000 */
[----:B------:R-:W-:Y:S02]  /*87d0*/  ISETP.GE.U32.AND.EX P0, PT, R17, UR9, PT, P2 ;  /* 0x0000000911007c0c */ /* 0x000fe4000bf06120 */
[----:B------:R-:W-:Y:S01]  /*87e0*/  ISETP.GT.U32.AND P1, PT, R9, 0x1, !P1 ;  /* 0x000000010900780c */ /* 0x000fe20004f24070 */
[----:B0-----:R-:W-:-:S03]  /*87f0*/  IMAD.MOV.U32 R6, RZ, RZ, -0x1 ;  /* 0xffffffffff067424 */ /* 0x001fc600078e00ff */
[----:B------:R-:W-:-:S04]  /*8800*/  SEL R5, RZ, 0x1, !P1 ;  /* 0x00000001ff057807 */ /* 0x000fc80004800000 */
[--C-:B------:R-:W-:Y:S02]  /*8810*/  LOP3.LUT R3, R5, R3, R4.reuse, 0x96, !PT ;  /* 0x0000000305037212 */ /* 0x100fe400078e9604 */
[----:B------:R-:W-:Y:S01]  /*8820*/  PRMT R4, RZ, 0x7610, R4 ;  /* 0x00007610ff047816 */ /* 0x000fe20000000004 */
[----:B------:R-:W-:Y:S06]  /*8830*/  @P0 BRA `(.L_x_172) ;  /* 0x0000000400500947 */ /* 0x000fec0003800000 */
[----:B------:R-:W0:Y:S01]  /*8840*/  S2R R19, SR_CTAID.X ;  /* 0x0000000000137919 */ /* 0x000e220000002500 */
[----:B------:R-:W-:Y:S01]  /*8850*/  ULDC.64 UR8, c[0x0][0x628] ;  /* 0x00018a0000087ab9 */ /* 0x000fe20000000a00 */
[----:B------:R-:W1:Y:S01]  /*8860*/  LDC R20, c[0x0][0x144] ;  /* 0x00005100ff147b82 */ /* 0x000e620000000800 */
[----:B------:R-:W-:Y:S01]  /*8870*/  ISETP.NE.U32.AND P0, PT, RZ, UR8, PT ;  /* 0x00000008ff007c0c */ /* 0x000fe2000bf05070 */
[----:B------:R-:W2:Y:S01]  /*8880*/  S2R R14, SR_CTAID.Y ;  /* 0x00000000000e7919 */ /* 0x000ea20000002600 */
[----:B------:R-:W-:Y:S01]  /*8890*/  ULDC UR10, c[0x0][0x630] ;  /* 0x00018c00000a7ab9 */ /* 0x000fe20000000800 */
[----:B------:R-:W-:Y:S01]  /*88a0*/  ULDC UR11, c[0x0][0x150] ;  /* 0x00005400000b7ab9 */ /* 0x000fe20000000800 */
[----:B------:R-:W-:Y:S01]  /*88b0*/  ISETP.NE.AND.EX P0, PT, RZ, UR9, PT, P0 ;  /* 0x00000009ff007c0c */ /* 0x000fe2000bf05300 */
[----:B------:R-:W-:Y:S02]  /*88c0*/  IMAD.MOV.U32 R4, RZ, RZ, R16 ;  /* 0x000000ffff047224 */ /* 0x000fe400078e0010 */
[----:B------:R-:W-:Y:S01]  /*88d0*/  IMAD.MOV.U32 R5, RZ, RZ, R17 ;  /* 0x000000ffff057224 */ /* 0x000fe200078e0011 */
[----:B0-----:R-:W-:-:S09]  /*88e0*/  I2FP.F32.U32 R21, R19 ;  /* 0x0000001300157245 */ /* 0x001fd20000201000 */
[----:B------:R-:W-:Y:S05]  /*88f0*/  @!P0 BRA `(.L_x_173) ;  /* 0x0000000000288947 */ /* 0x000fea0003800000 */
[----:B------:R-:W-:Y:S02]  /*8900*/  ULDC UR7, c[0x0][0x634] ;  /* 0x00018d0000077ab9 */ /* 0x000fe40000000800 */
[----:B------:R-:W-:-:S05]  /*8910*/  IADD3 R5, P0, R16, UR7, RZ ;  /* 0x0000000710057c10 */ /* 0x000fca000ff1e0ff */
[----:B------:R-:W-:-:S04]  /*8920*/  IMAD.X R15, RZ, RZ, R17, P0 ;  /* 0x000000ffff0f7224 */ /* 0x000fc800000e0611 */
[----:B------:R-:W-:-:S04]  /*8930*/  IMAD.WIDE.U32 R6, R15, UR8, RZ ;  /* 0x000000080f067c25 */ /* 0x000fc8000f8e00ff */
[----:B------:R-:W-:-:S04]  /*8940*/  IMAD.WIDE.U32 R6, P0, R5, UR9, R6 ;  /* 0x0000000905067c25 */ /* 0x000fc8000f800006 */
[----:B------:R-:W-:-:S04]  /*8950*/  IMAD.WIDE.U32 R4, R5, UR8, RZ ;  /* 0x0000000805047c25 */ /* 0x000fc8000f8e00ff */
[----:B------:R-:W-:Y:S01]  /*8960*/  IMAD.MOV.U32 R4, RZ, RZ, R7 ;  /* 0x000000ffff047224 */ /* 0x000fe200078e0007 */
[----:B------:R-:W-:Y:S01]  /*8970*/  IADD3 RZ, P1, R5, R6, RZ ;  /* 0x0000000605ff7210 */ /* 0x000fe20007f3e0ff */
[----:B------:R-:W-:-:S04]  /*8980*/  IMAD.X R5, RZ, RZ, RZ, P0 ;  /* 0x000000ffff057224 */ /* 0x000fc800000e06ff */
[----:B------:R-:W-:-:S08]  /*8990*/  IMAD.WIDE.U32.X R4, R15, UR9, R4, P1 ;  /* 0x000000090f047c25 */ /* 0x000fd000088e0404 */
.L_x_173:
[----:B------:R-:W-:Y:S01]  /*89a0*/  FMUL R21, R21, UR11 ;  /* 0x0000000b15157c20 */ /* 0x000fe20008400000 */
[--C-:B------:R-:W-:Y:S01]  /*89b0*/  SHF.R.U64 R15, R4, UR10, R5.reuse ;  /* 0x0000000a040f7c19 */ /* 0x100fe20008001205 */
[----:B------:R-:W-:Y:S01]  /*89c0*/  ULDC.64 UR8, c[0x0][0x620] ;  /* 0x0001880000087ab9 */ /* 0x000fe20000000a00 */
[----:B------:R-:W-:Y:S01]  /*89d0*/  SHF.R.U32.HI R4, RZ, UR10, R5 ;  /* 0x0000000aff047c19 */ /* 0x000fe20008011605 */
[----:B------:R-:W-:Y:S01]  /*89e0*/  ULDC.64 UR10, c[0x0][0x640] ;  /* 0x00019000000a7ab9 */ /* 0x000fe20000000a00 */
[----:B------:R-:W-:Y:S01]  /*89f0*/  IADD3 R5, P0, RZ, -R15, RZ ;  /* 0x8000000fff057210 */ /* 0x000fe20007f1e0ff */
[----:B------:R-:W0:Y:S01]  /*8a00*/  F2I.U32.TRUNC.NTZ R21, R21 ;  /* 0x0000001500157305 */ /* 0x000e22000020f000 */
[----:B------:R-:W-:-:S03]  /*8a10*/  ULDC UR7, c[0x0][0x618] ;  /* 0x0001860000077ab9 */ /* 0x000fc60000000800 */
[----:B------:R-:W-:Y:S01]  /*8a20*/  IMAD.X R4, RZ, RZ, ~R4, P0 ;  /* 0x000000ffff047224 */ /* 0x000fe200000e0e04 */
[----:B------:R-:W-:-:S03]  /*8a30*/  ISETP.NE.U32.AND P0, PT, RZ, UR10, PT ;  /* 0x0000000aff007c0c */ /* 0x000fc6000bf05070 */
[----:B------:R-:W-:Y:S01]  /*8a40*/  IMAD R4, R4, UR8, RZ ;  /* 0x0000000804047c24 */ /* 0x000fe2000f8e02ff */
[----:B------:R-:W-:-:S03]  /*8a50*/  ISETP.NE.AND.EX P0, PT, RZ, UR11, PT, P0 ;  /* 0x0000000bff007c0c */ /* 0x000fc6000bf05300 */
[C---:B------:R-:W-:Y:S02]  /*8a60*/  IMAD R7, R5.reuse, UR9, R4 ;  /* 0x0000000905077c24 */ /* 0x040fe4000f8e0204 */
[----:B------:R-:W-:Y:S01]  /*8a70*/  IMAD.WIDE.U32 R4, R5, UR8, R16 ;  /* 0x0000000805047c25 */ /* 0x000fe2000f8e0010 */
[----:B------:R-:W-:-:S03]  /*8a80*/  ULDC UR8, c[0x0][0x154] ;  /* 0x0000550000087ab9 */ /* 0x000fc60000000800 */
[----:B0-----:R-:W-:Y:S02]  /*8a90*/  IMAD.MOV R6, RZ, RZ, -R21 ;  /* 0x000000ffff067224 */ /* 0x001fe400078e0a15 */
[----:B------:R-:W0:Y:S01]  /*8aa0*/  LDC R21, c[0x0][0x148] ;  /* 0x00005200ff157b82 */ /* 0x000e220000000800 */
[----:B------:R-:W-:Y:S02]  /*8ab0*/  IMAD.IADD R5, R5, 0x1, R7 ;  /* 0x0000000105057824 */ /* 0x000fe400078e0207 */
[----:B-1----:R-:W-:Y:S01]  /*8ac0*/  IMAD R19, R20, R6, R19 ;  /* 0x0000000614137224 */ /* 0x002fe200078e0213 */
[----:B--2---:R-:W-:Y:S02]  /*8ad0*/  I2FP.F32.U32 R6, R14 ;  /* 0x0000000e00067245 */ /* 0x004fe40000201000 */
[--C-:B------:R-:W-:Y:S02]  /*8ae0*/  SHF.R.U64 R20, R4, UR7, R5.reuse ;  /* 0x0000000704147c19 */ /* 0x100fe40008001205 */
[----:B------:R-:W-:Y:S01]  /*8af0*/  SHF.R.U32.HI R5, RZ, UR7, R5 ;  /* 0x00000007ff057c19 */ /* 0x000fe20008011605 */
[----:B------:R-:W-:Y:S01]  /*8b00*/  FMUL R6, R6, UR8 ;  /* 0x0000000806067c20 */ /* 0x000fe20008400000 */
[----:B------:R-:W-:-:S02]  /*8b10*/  ULDC UR7, c[0x0][0x608] ;  /* 0x0001820000077ab9 */ /* 0x000fc40000000800 */
[--C-:B------:R-:W-:Y:S01]  /*8b20*/  SHF.R.U64 R23, R20, UR7, R5.reuse ;  /* 0x0000000714177c19 */ /* 0x100fe20008001205 */
[----:B------:R1:W2:Y:S01]  /*8b30*/  F2I.U32.TRUNC.NTZ R24, R6 ;  /* 0x0000000600187305 */ /* 0x0002a2000020f000 */
[----:B------:R-:W-:Y:S01]  /*8b40*/  SHF.R.U32.HI R4, RZ, UR7, R5 ;  /* 0x00000007ff047c19 */ /* 0x000fe20008011605 */
[----:B------:R-:W-:-:S03]  /*8b50*/  ULDC UR7, c[0x0][0x658] ;  /* 0x0001960000077ab9 */ /* 0x000fc60000000800 */
[--C-:B------:R-:W-:Y:S02]  /*8b60*/  SHF.R.U64 R22, R23, UR7, R4.reuse ;  /* 0x0000000717167c19 */ /* 0x100fe40008001204 */
[----:B------:R-:W-:-:S03]  /*8b70*/  SHF.R.U32.HI R25, RZ, UR7, R4 ;  /* 0x00000007ff197c19 */ /* 0x000fc60008011604 */
[----:B------:R-:W-:Y:S02]  /*8b80*/  IMAD.MOV.U32 R4, RZ, RZ, R22 ;  /* 0x000000ffff047224 */ /* 0x000fe400078e0016 */
[----:B------:R-:W-:Y:S01]  /*8b90*/  IMAD.MOV.U32 R5, RZ, RZ, R25 ;  /* 0x000000ffff057224 */ /* 0x000fe200078e0019 */
[----:B-1----:R-:W-:Y:S06]  /*8ba0*/  @!P0 BRA `(.L_x_174) ;  /* 0x0000000000288947 */ /* 0x002fec0003800000 */
        /* <DEDUP_REMOVED lines=10> */
.L_x_174:
[----:B------:R-:W-:Y:S01]  /*8c50*/  ISETP.NE.AND P0, PT, R2, 0x1, PT ;  /* 0x000000010200780c */ /* 0x000fe20003f05270 */
[----:B------:R-:W-:Y:S01]  /*8c60*/  ULDC UR7, c[0x0][0x648] ;  /* 0x0001920000077ab9 */ /* 0x000fe20000000800 */
[----:B------:R-:W-:Y:S01]  /*8c70*/  LOP3.LUT R23, R23, UR6, RZ, 0xc0, !PT ;  /* 0x0000000617177c12 */ /* 0x000fe2000f8ec0ff */
[----:B--2---:R-:W-:Y:S01]  /*8c80*/  IMAD.MOV R24, RZ, RZ, -R24 ;  /* 0x000000ffff187224 */ /* 0x004fe200078e0a18 */
[----:B------:R-:W-:Y:S01]  /*8c90*/  SHF.R.U64 R4, R4, UR7, R5 ;  /* 0x0000000704047c19 */ /* 0x000fe20008001205 */
[----:B------:R-:W-:Y:S01]  /*8ca0*/  ULDC UR7, c[0x0][0x638] ;  /* 0x00018e0000077ab9 */ /* 0x000fe20000000800 */
[----:B------:R-:W-:Y:S01]  /*8cb0*/  LOP3.LUT R7, R20, UR4, RZ, 0xc0, !PT ;  /* 0x0000000414077c12 */ /* 0x000fe2000f8ec0ff */
[----:B------:R-:W-:Y:S01]  /*8cc0*/  ULDC UR8, c[0x0][0x610] ;  /* 0x0001840000087ab9 */ /* 0x000fe20000000800 */
[----:B------:R-:W-:Y:S02]  /*8cd0*/  IMAD.MOV.U32 R6, RZ, RZ, R15 ;  /* 0x000000ffff067224 */ /* 0x000fe400078e000f */
[----:B------:R-:W-:-:S02]  /*8ce0*/  IMAD.MOV R5, RZ, RZ, -R4 ;  /* 0x000000ffff057224 */ /* 0x000fc400078e0a04 */
[----:B------:R-:W-:Y:S02]  /*8cf0*/  IMAD R4, R4, UR5, R23 ;  /* 0x0000000504047c24 */ /* 0x000fe4000f8e0217 */
[----:B0-----:R-:W-:Y:S02]  /*8d00*/  @P0 IMAD R19, R21, R24, R14 ;  /* 0x0000001815130224 */ /* 0x001fe400078e020e */
[----:B------:R-:W-:Y:S01]  /*8d10*/  IMAD R22, R5, UR7, R22 ;  /* 0x0000000705167c24 */ /* 0x000fe2000f8e0216 */
[----:B------:R-:W-:Y:S01]  /*8d20*/  ULDC UR7, c[0x0][0x600] ;  /* 0x0001800000077ab9 */ /* 0x000fe20000000800 */
[----:B------:R-:W-:Y:S02]  /*8d30*/  IMAD R20, R4, UR8, R19 ;  /* 0x0000000804147c24 */ /* 0x000fe4000f8e0213 */
[----:B------:R-:W-:Y:S02]  /*8d40*/  IMAD R5, R22, UR7, R7 ;  /* 0x0000000716057c24 */ /* 0x000fe4000f8e0207 */
[----:B------:R-:W-:-:S03]  /*8d50*/  IMAD.MOV.U32 R4, RZ, RZ, 0x1 ;  /* 0x00000001ff047424 */ /* 0x000fc600078e00ff */
[----:B------:R-:W-:Y:S02]  /*8d60*/  SEL R19, R5, R20, !P0 ;  /* 0x0000001405137207 */ /* 0x000fe40004000000 */
[----:B------:R-:W-:-:S07]  /*8d70*/  SEL R20, R20, R5, !P0 ;  /* 0x0000000514147207 */ /* 0x000fce0004000000 */
.L_x_172:
[----:B------:R-:W-:Y:S05]  /*8d80*/  BSYNC B1 ;  /* 0x0000000000017941 */ /* 0x000fea0003800000 */
.L_x_171:
[----:B------:R-:W-:-:S13]  /*8d90*/  LOP3.LUT P0, RZ, R4, 0xff, RZ, 0xc0, !PT ;  /* 0x000000ff04ff7812 */ /* 0x000fda000780c0ff */
[----:B------:R-:W-:Y:S05]  /*8da0*/  @P0 BRA `(.L_x_175) ;  /* 0xfffffff400040947 */ /* 0x000fea000383ffff */
[----:B------:R-:W-:Y:S05]  /*8db0*/  BSYNC B0 ;  /* 0x0000000000007941 */ /* 0x000fea0003800000 */
.L_x_164:
[----:B------:R-:W-:-:S03]  /*8dc0*/  UMOV UR7, 0xffffffff ;  /* 0xffffffff00077882 */ /* 0x000fc60000000000 */
[----:B------:R-:W-:Y:S05]  /*8dd0*/  BRA.DIV UR7, `(.L_x_176) ;  /* 0x0000000207cc7947 */ /* 0x000fea000b800000 */
[----:B------:R-:W-:-:S13]  /*8de0*/  ELECT P6, URZ, PT ;  /* 0x00000000003f782f */ /* 0x000fda00038c0000 */
.L_x_188:
[----:B------:R-:W-:Y:S04]  /*8df0*/  BSSY B0, `(.L_x_177) ;  /* 0x0000019000007945 */ /* 0x000fe80003800000 */
[----:B------:R-:W-:Y:S05]  /*8e00*/  @!P6 BRA `(.L_x_178) ;  /* 0x00000000005ce947 */ /* 0x000fea0003800000 */
[----:B------:R-:W-:-:S04]  /*8e10*/  LOP3.LUT R18, R18, 0x2, RZ, 0xfc, !PT ;  /* 0x0000000212127812 */ /* 0x000fc800078efcff */
[----:B------:R-:W-:-:S13]  /*8e20*/  ISETP.NE.AND P0, PT, R18, 0x3, PT ;  /* 0x000000031200780c */ /* 0x000fda0003f05270 */
[----:B------:R-:W-:Y:S05]  /*8e30*/  @!P0 BRA `(.L_x_179) ;  /* 0x0000000000048947 */ /* 0x000fea0003800000 */
[----:B------:R-:W-:Y:S01]  /*8e40*/  BPT.TRAP 0x1 ;  /* 0x000000040000795c */ /* 0x000fe20000300000 */
.L_x_179:
[----:B------:R-:W0:Y:S01]  /*8e50*/  S2R R5, SR_CgaCtaId ;  /* 0x0000000000057919 */ /* 0x000e220000008800 */
[----:B------:R-:W-:Y:S02]  /*8e60*/  MOV R0, 0x400 ;  /* 0x0000040000007802 */ /* 0x000fe40000000f00 */
[----:B------:R-:W-:Y:S02]  /*8e70*/  SHF.L.U32 R2, R3, 0x1f, RZ ;  /* 0x0000001f03027819 */ /* 0x000fe400000006ff */
[----:B0-----:R-:W-:-:S05]  /*8e80*/  LEA R5, R5, R0, 0x18 ;  /* 0x0000000005057211 */ /* 0x001fca00078ec0ff */
[----:B------:R-:W-:-:S04]  /*8e90*/  VIADD R5, R5, 0x10 ;  /* 0x0000001005057836 */ /* 0x000fc80000000000 */
[C---:B------:R-:W-:Y:S02]  /*8ea0*/  IMAD R7, R8.reuse, 0x8, R5 ;  /* 0x0000000808077824 */ /* 0x040fe400078e0205 */
[----:B------:R-:W-:Y:S02]  /*8eb0*/  VIADD R8, R8, 0x1 ;  /* 0x0000000108087836 */ /* 0x000fe40000000000 */
[----:B------:R-:W0:Y:S03]  /*8ec0*/  SYNCS.PHASECHK.TRANS64.TRYWAIT P0, [R7+URZ], R2 ;  /* 0x00000002070075a7 */ /* 0x000e26000800017f */
[----:B------:R-:W-:-:S04]  /*8ed0*/  ISETP.NE.AND P1, PT, R8, 0x2, PT ;  /* 0x000000020800780c */ /* 0x000fc80003f25270 */
[----:B------:R-:W-:Y:S02]  /*8ee0*/  SEL R0, RZ, 0x1, P1 ;  /* 0x00000001ff007807 */ /* 0x000fe40000800000 */
[----:B------:R-:W-:Y:S02]  /*8ef0*/  SEL R8, R8, RZ, P1 ;  /* 0x000000ff08087207 */ /* 0x000fe40000800000 */
[----:B------:R-:W-:Y:S01]  /*8f00*/  LOP3.LUT R0, R3, R0, RZ, 0x3c, !PT ;  /* 0x0000000003007212 */ /* 0x000fe200078e3cff */
[----:B0-----:R-:W-:Y:S06]  /*8f10*/  @!P0 BRA `(.L_x_180) ;  /* 0x00000000009c8947 */ /* 0x001fec0003800000 */
.L_x_189:
[----:B------:R-:W-:Y:S01]  /*8f20*/  IMAD R5, R8, 0x8, R5 ;  /* 0x0000000808057824 */ /* 0x000fe200078e0205 */
[----:B------:R-:W-:-:S07]  /*8f30*/  SHF.L.U32 R0, R0, 0x1f, RZ ;  /* 0x0000001f00007819 */ /* 0x000fce00000006ff */
.L_x_181:
[----:B-1----:R1:W2:Y:S02]  /*8f40*/  SYNCS.PHASECHK.TRANS64.TRYWAIT P0, [R5+URZ], R0 ;  /* 0x00000000050075a7 */ /* 0x0022a4000800017f */
[----:B--2---:R-:W-:Y:S05]  /*8f50*/  @!P0 NANOSLEEP.SYNCS 0x989680 ;  /* 0x009896800000895d */ /* 0x004fea0003900000 */
[----:B------:R-:W2:Y:S02]  /*8f60*/  @!P0 SYNCS.PHASECHK.TRANS64 P0, [R5+URZ], R0 ;  /* 0x00000000050085a7 */ /* 0x000ea4000800007f */
[----:B--2---:R-:W-:Y:S05]  /*8f70*/  @!P0 BRA `(.L_x_181) ;  /* 0xfffffffc00f08947 */ /* 0x004fea000383ffff */
.L_x_178:
[----:B------:R-:W-:Y:S05]  /*8f80*/  BSYNC B0 ;  /* 0x0000000000007941 */ /* 0x000fea0003800000 */
.L_x_177:
[----:B------:R-:W-:Y:S05]  /*8f90*/  EXIT ;  /* 0x000000000000794d */ /* 0x000fea0003800000 */
.L_x_21:
[----:B-1----:R1:W2:Y:S02]  /*8fa0*/  SYNCS.PHASECHK.TRANS64.TRYWAIT P1, [R3+URZ], R0 ;  /* 0x00000000030075a7 */ /* 0x0022a4000802017f */
[----:B--2---:R-:W-:Y:S05]  /*8fb0*/  @!P1 NANOSLEEP.SYNCS 0x989680 ;  /* 0x009896800000995d */ /* 0x004fea0003900000 */
[----:B------:R-:W2:Y:S02]  /*8fc0*/  @!P1 SYNCS.PHASECHK.TRANS64 P1, [R3+URZ], R0 ;  /* 0x00000000030095a7 */ /* 0x000ea4000802007f */
[----:B--2---:R-:W-:Y:S05]  /*8fd0*/  @!P1 BRA `(.L_x_21) ;  /* 0xfffffffc00f09947 */ /* 0x004fea000383ffff */
[----:B------:R-:W-:Y:S05]  /*8fe0*/  BRA `(.L_x_20) ;  /* 0xffffff8400d47947 */ /* 0x000fea000383ffff */
.L_x_26:
[----:B-1----:R1:W2:Y:S02]  /*8ff0*/  SYNCS.PHASECHK.TRANS64.TRYWAIT P1, [R5+URZ], R4 ;  /* 0x00000004050075a7 */ /* 0x0022a4000802017f */
[----:B--2---:R-:W-:Y:S05]  /*9000*/  @!P1 NANOSLEEP.SYNCS 0x989680 ;  /* 0x009896800000995d */ /* 0x004fea0003900000 */
[----:B------:R-:W2:Y:S02]  /*9010*/  @!P1 SYNCS.PHASECHK.TRANS64 P1, [R5+URZ], R4 ;  /* 0x00000004050095a7 */ /* 0x000ea4000802007f */
[----:B--2---:R-:W-:Y:S05]  /*9020*/  @!P1 BRA `(.L_x_26) ;  /* 0xfffffffc00f09947 */ /* 0x004fea000383ffff */
[----:B------:R-:W-:Y:S05]  /*9030*/  BRA `(.L_x_25) ;  /* 0xffffff8c00e47947 */ /* 0x000fea000383ffff */
.L_x_165:
[----:B------:R-:W-:Y:S01]  /*9040*/  BSSY B1, `(.L_x_182) ;  /* 0x0000006000017945 */ /* 0x000fe20003800000 */
[----:B------:R-:W-:-:S07]  /*9050*/  IMAD.MOV.U32 R15, RZ, RZ, -0x1 ;  /* 0xffffffffff0f7424 */ /* 0x000fce00078e00ff */
[----:B------:R-:W-:Y:S05]  /*9060*/  WARPSYNC.COLLECTIVE R15, `(.L_x_183) ;  /* 0x000000000f0c7348 */ /* 0x000fea0003c00000 */
[----:B------:R-:W-:Y:S02]  /*9070*/  ELECT P6, UR62, PT ;  /* 0x00000000003e782f */ /* 0x000fe400038c0000 */
[----:B------:R-:W-:Y:S01]  /*9080*/  MOV R14, UR62 ;  /* 0x0000003e000e7c02 */ /* 0x000fe20008000f00 */
[----:B------:R-:W-:Y:S10]  /*9090*/  ENDCOLLECTIVE ;  /* 0x000000000000791b */ /* 0x000ff40003800000 */
.L_x_183:
[----:B------:R-:W-:Y:S05]  /*90a0*/  BSYNC B1 ;  /* 0x0000000000017941 */ /* 0x000fea0003800000 */
.L_x_182:
[----:B------:R-:W-:Y:S05]  /*90b0*/  BRA `(.L_x_184) ;  /* 0xfffffff0004c7947 */ /* 0x000fea000383ffff */
.L_x_168:
[----:B0-----:R0:W1:Y:S02]  /*90c0*/  SYNCS.PHASECHK.TRANS64.TRYWAIT P0, [R20+URZ+0x10], R7 ;  /* 0x00001007140075a7 */ /* 0x001064000800017f */
[----:B-1----:R-:W-:Y:S05]  /*90d0*/  @!P0 NANOSLEEP.SYNCS 0x989680 ;  /* 0x009896800000895d */ /* 0x002fea0003900000 */
[----:B------:R-:W1:Y:S02]  /*90e0*/  @!P0 SYNCS.PHASECHK.TRANS64 P0, [R20+URZ+0x10], R7 ;  /* 0x00001007140085a7 */ /* 0x000e64000800007f */
[----:B-1----:R-:W-:Y:S05]  /*90f0*/  @!P0 BRA `(.L_x_168) ;  /* 0xfffffffc00f08947 */ /* 0x002fea000383ffff */
[----:B------:R-:W-:Y:S05]  /*9100*/  BRA `(.L_x_185) ;  /* 0xfffffff0008c7947 */ /* 0x000fea000383ffff */
.L_x_176:
[----:B------:R-:W-:Y:S01]  /*9110*/  BSSY B0, `(.L_x_186) ;  /* 0x0000006000007945 */ /* 0x000fe20003800000 */
[----:B------:R-:W-:-:S07]  /*9120*/  IMAD.MOV.U32 R15, RZ, RZ, -0x1 ;  /* 0xffffffffff0f7424 */ /* 0x000fce00078e00ff */
[----:B------:R-:W-:Y:S05]  /*9130*/  WARPSYNC.COLLECTIVE R15, `(.L_x_187) ;  /* 0x000000000f0c7348 */ /* 0x000fea0003c00000 */
[----:B------:R-:W-:Y:S02]  /*9140*/  ELECT P6, UR62, PT ;  /* 0x00000000003e782f */ /* 0x000fe400038c0000 */
[----:B------:R-:W-:Y:S01]  /*9150*/  MOV R14, UR62 ;  /* 0x0000003e000e7c02 */ /* 0x000fe20008000f00 */
[----:B------:R-:W-:Y:S10]  /*9160*/  ENDCOLLECTIVE ;  /* 0x000000000000791b */ /* 0x000ff40003800000 */
.L_x_187:
[----:B------:R-:W-:Y:S05]  /*9170*/  BSYNC B0 ;  /* 0x0000000000007941 */ /* 0x000fea0003800000 */
.L_x_186:
[----:B------:R-:W-:Y:S05]  /*9180*/  BRA `(.L_x_188) ;  /* 0xfffffffc00187947 */ /* 0x000fea000383ffff */
.L_x_180:
[----:B0-----:R0:W1:Y:S02]  /*9190*/  SYNCS.PHASECHK.TRANS64.TRYWAIT P0, [R7+URZ], R2 ;  /* 0x00000002070075a7 */ /* 0x001064000800017f */
[----:B-1----:R-:W-:Y:S05]  /*91a0*/  @!P0 NANOSLEEP.SYNCS 0x989680 ;  /* 0x009896800000895d */ /* 0x002fea0003900000 */
[----:B------:R-:W1:Y:S02]  /*91b0*/  @!P0 SYNCS.PHASECHK.TRANS64 P0, [R7+URZ], R2 ;  /* 0x00000002070085a7 */ /* 0x000e64000800007f */
[----:B-1----:R-:W-:Y:S05]  /*91c0*/  @!P0 BRA `(.L_x_180) ;  /* 0xfffffffc00f08947 */ /* 0x002fea000383ffff */
[----:B------:R-:W-:Y:S05]  /*91d0*/  BRA `(.L_x_189) ;  /* 0xfffffffc00507947 */ /* 0x000fea000383ffff */
.L_x_190:
[----:B------:R-:W-:-:S00]  /*91e0*/  BRA `(.L_x_190) ;  /* 0xfffffffc00fc7947 */ /* 0x000fc0000383ffff */
[----:B------:R-:W-:-:S00]  /*91f0*/  NOP ;  /* 0x0000000000007918 */ /* 0x000fc00000000000 */
        /* <DEDUP_REMOVED lines=8> */
.L_x_191:


//--------------------- .nv.global.init           --------------------------
	.section	.nv.global.init,"aw",@progbits
.nv.global.init:
	.type		$str$22,@object
	.size		$str$22,($str$23 - $str$22)
$str$22:
        /*0000*/ 	.byte	0x6b, 0x5f, 0x74, 0x69, 0x6c, 0x65, 0x5f, 0x63, 0x6f, 0x75, 0x6e, 0x74, 0x20, 0x3e, 0x3d, 0x20
        /*0010*/ 	.byte	0x31, 0x00
	.type		$str$23,@object
	.size		$str$23,(__unnamed_1 - $str$23)
$str$23:
        /*0012*/ 	.byte	0x2f, 0x74, 0x6d, 0x70, 0x2f, 0x63, 0x75, 0x74, 0x6c, 0x61, 0x73, 0x73, 0x5f, 0x73, 0x77, 0x65
        /*0022*/ 	.byte	0x65, 0x70, 0x5f, 0x73, 0x72, 0x63, 0x2f, 0x69, 0x6e, 0x63, 0x6c, 0x75, 0x64, 0x65, 0x2f, 0x63
        /*0032*/ 	.byte	0x75, 0x74, 0x6c, 0x61, 0x73, 0x73, 0x2f, 0x67, 0x65, 0x6d, 0x6d, 0x2f, 0x63, 0x6f, 0x6c, 0x6c
        /*0042*/ 	.byte	0x65, 0x63, 0x74, 0x69, 0x76, 0x65, 0x2f, 0x73, 0x6d, 0x39, 0x30, 0x5f, 0x6d, 0x6d, 0x61, 0x5f
        /*0052*/ 	.byte	0x74, 0x6d, 0x61, 0x5f, 0x67, 0x6d, 0x6d, 0x61, 0x5f, 0x73, 0x73, 0x5f, 0x77, 0x61, 0x72, 0x70
        /*0062*/ 	.byte	0x73, 0x70, 0x65, 0x63, 0x69, 0x61, 0x6c, 0x69, 0x7a, 0x65, 0x64, 0x2e, 0x68, 0x70, 0x70, 0x00
	.type		__unnamed_1,@object
	.size		__unnamed_1,(.L_0 - __unnamed_1)
__unnamed_1:
        /*0072*/ 	.byte	0x76, 0x6f, 0x69, 0x64, 0x20, 0x63, 0x75, 0x74, 0x6c, 0x61, 0x73, 0x73, 0x3a, 0x3a, 0x67, 0x65
        /* <DEDUP_REMOVED lines=180> */
        /*0bc2*/ 	.byte	0x74, 0x65, 0x3a, 0x3a, 0x69, 0x64, 0x65, 0x6e, 0x74, 0x69, 0x74, 0x79, 0x5d, 0x00
.L_0:


//--------------------- .nv.shared._ZN7cutlass13device_kernelINS_4gemm6kernel13GemmUniversalIN4cute5tupleIJiiiiEEENS1_10collective13CollectiveMmaINS1_34MainloopSm90TmaGmmaWarpSpecializedILi2ENS5_IJNS4_1CILi1EEENSA_ILi8EEESB_EEENS1_35KernelTmaWarpSpecializedCooperativeEEENS5_IJNSA_ILi256EEENSA_ILi64EEENSA_ILi128EEEEEENS_10bfloat16_tENS5_IJlSB_lEEESK_SL_NS4_8TiledMMAINS4_8MMA_AtomIJNS4_4SM904GMMA27MMA_64x64x16_F32BF16BF16_SSILNSP_5MajorE0ELSR_0ELNSP_7ScaleInE1ELSS_1EEEEEENS4_6LayoutINS5_IJNSA_ILi2EEESB_SB_EEENS5_IJSB_NSA_ILi0EEESY_EEEEENS5_IJNS4_10UnderscoreES11_S11_EEEEENS4_23SM90_TMA_LOAD_MULTICASTENS4_14ComposedLayoutINS4_7SwizzleILi3ELi4ELi3EEENS4_18smem_ptr_flag_bitsILi16EEENSV_INS5_IJSC_SH_EEENS5_IJSH_SB_EEEEEEEvNS4_8identityENS4_13SM90_TMA_LOADES1D_vS1E_EENS_8epilogue10collective6detail29Sm90TmaWarpSpecializedAdapterINS1I_15DefaultEpilogueISK_SL_SL_NS1H_6thread17LinearCombinationISK_Li1EffLNS1M_9ScaleType4KindE0ELNS_15FloatRoundStyleE2ESK_EENS1_15EpilogueDefaultEEEEEvvEEEEvNT_6ParamsE --------------------------
	.section	.nv.shared._ZN7cutlass13device_kernelINS_4gemm6kernel13GemmUniversalIN4cute5tupleIJiiiiEEENS1_10collective13CollectiveMmaINS1_34MainloopSm90TmaGmmaWarpSpecializedILi2ENS5_IJNS4_1CILi1EEENSA_ILi8EEESB_EEENS1_35KernelTmaWarpSpecializedCooperativeEEENS5_IJNSA_ILi256EEENSA_ILi64EEENSA_ILi128EEEEEENS_10bfloat16_tENS5_IJlSB_lEEESK_SL_NS4_8TiledMMAINS4_8MMA_AtomIJNS4_4SM904GMMA27MMA_64x64x16_F32BF16BF16_SSILNSP_5MajorE0ELSR_0ELNSP_7ScaleInE1ELSS_1EEEEEENS4_6LayoutINS5_IJNSA_ILi2EEESB_SB_EEENS5_IJSB_NSA_ILi0EEESY_EEEEENS5_IJNS4_10UnderscoreES11_S11_EEEEENS4_23SM90_TMA_LOAD_MULTICASTENS4_14ComposedLayoutINS4_7SwizzleILi3ELi4ELi3EEENS4_18smem_ptr_flag_bitsILi16EEENSV_INS5_IJSC_SH_EEENS5_IJSH_SB_EEEEEEEvNS4_8identityENS4_13SM90_TMA_LOADES1D_vS1E_EENS_8epilogue10collective6detail29Sm90TmaWarpSpecializedAdapterINS1I_15DefaultEpilogueISK_SL_SL_NS1H_6thread17LinearCombinationISK_Li1EffLNS1M_9ScaleType4KindE0ELNS_15FloatRoundStyleE2ESK_EENS1_15EpilogueDefaultEEEEEvvEEEEvNT_6ParamsE,"aw",@nobits
	.sectionflags	@""
	.align	16
	.zero		1024


//--------------------- .nv.shared.reserved.0     --------------------------
	.section	.nv.shared.reserved.0,"aw",@nobits
	.weak		__nv_reservedSMEM_offset_0_alias
	.size		__nv_reservedSMEM_offset_0_alias, 0, 0
	.other		__nv_reservedSMEM_offset_0_alias,@"STO_CUDA_RESERVED_SHARED STV_DEFAULT"
__nv_reservedSMEM_offset_0_alias:
	.zero		0


//--------------------- .nv.global                --------------------------
	.section	.nv.global,"aw",@nobits
.nv.global:
	.type		_ZN40_INTERNAL_6069449b_4_k_cu_a97f16fe_227184cute1_E,@object
	.size		_ZN40_INTERNAL_6069449b_4_k_cu_a97f16fe_227184cute1_E,(_ZN40_INTERNAL_6069449b_4_k_cu_a97f16fe_227184cuda3std3__45__cpo6cbeginE - _ZN40_INTERNAL_6069449b_4_k_cu_a97f16fe_227184cute1_E)
_ZN40_INTERNAL_6069449b_4_k_cu_a97f16fe_227184cute1_E:
	.zero		1
	.type		_ZN40_INTERNAL_6069449b_4_k_cu_a97f16fe_227184cuda3std3__45__cpo6cbeginE,@object
	.size		_ZN40_INTERNAL_6069449b_4_k_cu_a97f16fe_227184cuda3std3__45__cpo6cbeginE,(_ZN40_INTERNAL_6069449b_4_k_cu_a97f16fe_227184cuda3std3__48in_placeE - _ZN40_INTERNAL_6069449b_4_k_cu_a97f16fe_227184cuda3std3__45__cpo6cbeginE)
_ZN40_INTERNAL_6069449b_4_k_cu_a97f16fe_227184cuda3std3__45__cpo6cbeginE:
	.zero		1
	.type		_ZN40_INTERNAL_6069449b_4_k_cu_a97f16fe_227184cuda3std3__48in_placeE,@object
	.size		_ZN40_INTERNAL_6069449b_4_k_cu_a97f16fe_227184cuda3std3__48in_placeE,(_ZN40_INTERNAL_6069449b_4_k_cu_a97f16fe_227184cuda3std6ranges3__45__cpo9iter_moveE - _ZN40_INTERNAL_6069449b_4_k_cu_a97f16fe_227184cuda3std3__48in_placeE)
_ZN40_INTERNAL_6069449b_4_k_cu_a97f16fe_227184cuda3std3__48in_placeE:
	.zero		1
	.type		_ZN40_INTERNAL_6069449b_4_k_cu_a97f16fe_227184cuda3std6ranges3__45__cpo9iter_moveE,@object
	.size		_ZN40_INTERNAL_6069449b_4_k_cu_a97f16fe_227184cuda3std6ranges3__45__cpo9iter_moveE,(_ZN40_INTERNAL_6069449b_4_k_cu_a97f16fe_227184cuda3std3__45__cpo5beginE - _ZN40_INTERNAL_6069449b_4_k_cu_a97f16fe_227184cuda3std6ranges3__45__cpo9iter_moveE)
_ZN40_INTERNAL_6069449b_4_k_cu_a97f16fe_227184cuda3std6ranges3__45__cpo9iter_moveE:
	.zero		1
	.type		_ZN40_INTERNAL_6069449b_4_k_cu_a97f16fe_227184cuda3std3__45__cpo5beginE,@object
	.size		_ZN40_INTERNAL_6069449b_4_k_cu_a97f16fe_227184cuda3std3__45__cpo5beginE,(_ZN40_INTERNAL_6069449b_4_k_cu_a97f16fe_227184cuda3std3__442_GLOBAL__N__6069449b_4_k_cu_a97f16fe_227186ignoreE - _ZN40_INTERNAL_6069449b_4_k_cu_a97f16fe_227184cuda3std3__45__cpo5beginE)
_ZN40_INTERNAL_6069449b_4_k_cu_a97f16fe_227184cuda3std3__45__cpo5beginE:
	.zero		1
	.type		_ZN40_INTERNAL_6069449b_4_k_cu_a97f16fe_227184cuda3std3__442_GLOBAL__N__6069449b_4_k_cu_a97f16fe_227186ignoreE,@object
	.size		_ZN40_INTERNAL_6069449b_4_k_cu_a97f16fe_227184cuda3std3__442_GLOBAL__N__6069449b_4_k_cu_a97f16fe_227186ignoreE,(_ZN40_INTERNAL_6069449b_4_k_cu_a97f16fe_227184cute7productE - _ZN40_INTERNAL_6069449b_4_k_cu_a97f16fe_227184cuda3std3__442_GLOBAL__N__6069449b_4_k_cu_a97f16fe_227186ignoreE)
_ZN40_INTERNAL_6069449b_4_k_cu_a97f16fe_227184cuda3std3__442_GLOBAL__N__6069449b_4_k_cu_a97f16fe_227186ignoreE:
	.zero		1
	.type		_ZN40_INTERNAL_6069449b_4_k_cu_a97f16fe_227184cute7productE,@object
	.size		_ZN40_INTERNAL_6069449b_4_k_cu_a97f16fe_227184cute7productE,(_ZN40_INTERNAL_6069449b_4_k_cu_a97f16fe_227184cuda3std3__45__cpo3endE - _ZN40_INTERNAL_6069449b_4_k_cu_a97f16fe_227184cute7productE)
_ZN40_INTERNAL_6069449b_4_k_cu_a97f16fe_227184cute7productE:
	.zero		1
	.type		_ZN40_INTERNAL_6069449b_4_k_cu_a97f16fe_227184cuda3std3__45__cpo3endE,@object
	.size		_ZN40_INTERNAL_6069449b_4_k_cu_a97f16fe_227184cuda3std3__45__cpo3endE,(_ZN40_INTERNAL_6069449b_4_k_cu_a97f16fe_227184cuda3std3__419piecewise_constructE - _ZN40_INTERNAL_6069449b_4_k_cu_a97f16fe_227184cuda3std3__45__cpo3endE)
_ZN40_INTERNAL_6069449b_4_k_cu_a97f16fe_227184cuda3std3__45__cpo3endE:
	.zero		1
	.type		_ZN40_INTERNAL_6069449b_4_k_cu_a97f16fe_227184cuda3std3__419piecewise_constructE,@object
	.size		_ZN40_INTERNAL_6069449b_4_k_cu_a97f16fe_227184cuda3std3__419piecewise_constructE,(_ZN40_INTERNAL_6069449b_4_k_cu_a97f16fe_227184cuda3std3__45__cpo4cendE - _ZN40_INTERNAL_6069449b_4_k_cu_a97f16fe_227184cuda3std3__419piecewise_constructE)
_ZN40_INTERNAL_6069449b_4_k_cu_a97f16fe_227184cuda3std3__419piecewise_constructE:
	.zero		1
	.type		_ZN40_INTERNAL_6069449b_4_k_cu_a97f16fe_227184cuda3std3__45__cpo4cendE,@object
	.size		_ZN40_INTERNAL_6069449b_4_k_cu_a97f16fe_227184cuda3std3__45__cpo4cendE,(_ZN40_INTERNAL_6069449b_4_k_cu_a97f16fe_227184cuda3std6ranges3__45__cpo4swapE - _ZN40_INTERNAL_6069449b_4_k_cu_a97f16fe_227184cuda3std3__45__cpo4cendE)
_ZN40_INTERNAL_6069449b_4_k_cu_a97f16fe_227184cuda3std3__45__cpo4cendE:
	.zero		1
	.type		_ZN40_INTERNAL_6069449b_4_k_cu_a97f16fe_227184cuda3std6ranges3__45__cpo4swapE,@object
	.size		_ZN40_INTERNAL_6069449b_4_k_cu_a97f16fe_227184cuda3std6ranges3__45__cpo4swapE,(.L_8 - _ZN40_INTERNAL_6069449b_4_k_cu_a97f16fe_227184cuda3std6ranges3__45__cpo4swapE)
_ZN40_INTERNAL_6069449b_4_k_cu_a97f16fe_227184cuda3std6ranges3__45__cpo4swapE:
	.zero		1
.L_8:


//--------------------- .nv.constant0._ZN7cutlass13device_kernelINS_4gemm6kernel13GemmUniversalIN4cute5tupleIJiiiiEEENS1_10collective13CollectiveMmaINS1_34MainloopSm90TmaGmmaWarpSpecializedILi2ENS5_IJNS4_1CILi1EEENSA_ILi8EEESB_EEENS1_35KernelTmaWarpSpecializedCooperativeEEENS5_IJNSA_ILi256EEENSA_ILi64EEENSA_ILi128EEEEEENS_10bfloat16_tENS5_IJlSB_lEEESK_SL_NS4_8TiledMMAINS4_8MMA_AtomIJNS4_4SM904GMMA27MMA_64x64x16_F32BF16BF16_SSILNSP_5MajorE0ELSR_0ELNSP_7ScaleInE1ELSS_1EEEEEENS4_6LayoutINS5_IJNSA_ILi2EEESB_SB_EEENS5_IJSB_NSA_ILi0EEESY_EEEEENS5_IJNS4_10UnderscoreES11_S11_EEEEENS4_23SM90_TMA_LOAD_MULTICASTENS4_14ComposedLayoutINS4_7SwizzleILi3ELi4ELi3EEENS4_18smem_ptr_flag_bitsILi16EEENSV_INS5_IJSC_SH_EEENS5_IJSH_SB_EEEEEEEvNS4_8identityENS4_13SM90_TMA_LOADES1D_vS1E_EENS_8epilogue10collective6detail29Sm90TmaWarpSpecializedAdapterINS1I_15DefaultEpilogueISK_SL_SL_NS1H_6thread17LinearCombinationISK_Li1EffLNS1M_9ScaleType4KindE0ELNS_15FloatRoundStyleE2ESK_EENS1_15EpilogueDefaultEEEEEvvEEEEvNT_6ParamsE --------------------------
	.section	.nv.constant0._ZN7cutlass13device_kernelINS_4gemm6kernel13GemmUniversalIN4cute5tupleIJiiiiEEENS1_10collective13CollectiveMmaINS1_34MainloopSm90TmaGmmaWarpSpecializedILi2ENS5_IJNS4_1CILi1EEENSA_ILi8EEESB_EEENS1_35KernelTmaWarpSpecializedCooperativeEEENS5_IJNSA_ILi256EEENSA_ILi64EEENSA_ILi128EEEEEENS_10bfloat16_tENS5_IJlSB_lEEESK_SL_NS4_8TiledMMAINS4_8MMA_AtomIJNS4_4SM904GMMA27MMA_64x64x16_F32BF16BF16_SSILNSP_5MajorE0ELSR_0ELNSP_7ScaleInE1ELSS_1EEEEEENS4_6LayoutINS5_IJNSA_ILi2EEESB_SB_EEENS5_IJSB_NSA_ILi0EEESY_EEEEENS5_IJNS4_10UnderscoreES11_S11_EEEEENS4_23SM90_TMA_LOAD_MULTICASTENS4_14ComposedLayoutINS4_7SwizzleILi3ELi4ELi3EEENS4_18smem_ptr_flag_bitsILi16EEENSV_INS5_IJSC_SH_EEENS5_IJSH_SB_EEEEEEEvNS4_8identityENS4_13SM90_TMA_LOADES1D_vS1E_EENS_8epilogue10collective6detail29Sm90TmaWarpSpecializedAdapterINS1I_15DefaultEpilogueISK_SL_SL_NS1H_6thread17LinearCombinationISK_Li1EffLNS1M_9ScaleType4KindE0ELNS_15FloatRoundStyleE2ESK_EENS1_15EpilogueDefaultEEEEEvvEEEEvNT_6ParamsE,"a",@progbits
	.sectionflags	@""
	.align	4
.nv.constant0._ZN7cutlass13device_kernelINS_4gemm6kernel13GemmUniversalIN4cute5tupleIJiiiiEEENS1_10collective13CollectiveMmaINS1_34MainloopSm90TmaGmmaWarpSpecializedILi2ENS5_IJNS4_1CILi1EEENSA_ILi8EEESB_EEENS1_35KernelTmaWarpSpecializedCooperativeEEENS5_IJNSA_ILi256EEENSA_ILi64EEENSA_ILi128EEEEEENS_10bfloat16_tENS5_IJlSB_lEEESK_SL_NS4_8TiledMMAINS4_8MMA_AtomIJNS4_4SM904GMMA27MMA_64x64x16_F32BF16BF16_SSILNSP_5MajorE0ELSR_0ELNSP_7ScaleInE1ELSS_1EEEEEENS4_6LayoutINS5_IJNSA_ILi2EEESB_SB_EEENS5_IJSB_NSA_ILi0EEESY_EEEEENS5_IJNS4_10UnderscoreES11_S11_EEEEENS4_23SM90_TMA_LOAD_MULTICASTENS4_14ComposedLayoutINS4_7SwizzleILi3ELi4ELi3EEENS4_18smem_ptr_flag_bitsILi16EEENSV_INS5_IJSC_SH_EEENS5_IJSH_SB_EEEEEEEvNS4_8identityENS4_13SM90_TMA_LOADES1D_vS1E_EENS_8epilogue10collective6detail29Sm90TmaWarpSpecializedAdapterINS1I_15DefaultEpilogueISK_SL_SL_NS1H_6thread17LinearCombinationISK_Li1EffLNS1M_9ScaleType4KindE0ELNS_15FloatRoundStyleE2ESK_EENS1_15EpilogueDefaultEEEEEvvEEEEvNT_6ParamsE:
	.zero		1664


//--------------------- SYMBOLS --------------------------

	.type		.nv.reservedSmem.offset0,@object
	.size		.nv.reservedSmem.offset0,0x4
	.type		__assertfail,@function
